// auto-generated by cutlass_sweep.gemm — config: {"arch": "sm_100", "cluster_m": 1, "cluster_n": 1, "dtype": "e5m2", "dtype_b": "e4m3", "layout": "nt", "stages": 0, "tile_k": 64, "tile_m": 64, "tile_n": 128}
#include "cutlass/cutlass.h"
#include "cutlass/gemm/collective/collective_builder.hpp"
#include "cutlass/gemm/device/gemm_universal_adapter.h"
#include "cutlass/gemm/kernel/gemm_universal.hpp"
#include "cutlass/epilogue/collective/collective_builder.hpp"

using ElemA = cutlass::float_e5m2_t;
using ElemB = cutlass::float_e4m3_t;
using ElemCD = cutlass::float_e5m2_t;
using Acc  = float;
using TileShape    = cute::Shape<cute::_64, cute::_128, cute::_64>;
using ClusterShape = cute::Shape<cute::_1, cute::_1, cute::_1>;

using CollectiveEpilogue = typename cutlass::epilogue::collective::CollectiveBuilder<
    cutlass::arch::Sm100, cutlass::arch::OpClassTensorOp,
    TileShape, ClusterShape,
    cutlass::epilogue::collective::EpilogueTileAuto,
    Acc, Acc,
    ElemCD, cutlass::layout::RowMajor, 128 / cutlass::sizeof_bits<ElemCD>::value,
    ElemCD, cutlass::layout::RowMajor, 128 / cutlass::sizeof_bits<ElemCD>::value,
    cutlass::epilogue::collective::EpilogueScheduleAuto
  >::CollectiveOp;

using CollectiveMainloop = typename cutlass::gemm::collective::CollectiveBuilder<
    cutlass::arch::Sm100, cutlass::arch::OpClassTensorOp,
    ElemA, cutlass::layout::RowMajor, 128 / cutlass::sizeof_bits<ElemA>::value,
    ElemB, cutlass::layout::ColumnMajor, 128 / cutlass::sizeof_bits<ElemB>::value,
    Acc,
    TileShape, ClusterShape,
    cutlass::gemm::collective::StageCountAutoCarveout<static_cast<int>(sizeof(typename CollectiveEpilogue::SharedStorage))>,
    cutlass::gemm::collective::KernelScheduleAuto
  >::CollectiveOp;

using GemmKernel = cutlass::gemm::kernel::GemmUniversal<
    cute::Shape<int,int,int,int>,
    CollectiveMainloop,
    CollectiveEpilogue
>;
using Gemm = cutlass::gemm::device::GemmUniversalAdapter<GemmKernel>;

// Force the device kernel symbol into the cubin without needing a host main.
auto* _anchor = &cutlass::device_kernel<GemmKernel>;


// ===== COMPILED SASS (sm_100a) =====

	.target	sm_100a

	.elftype	@"ET_EXEC"


//--------------------- .note.nv.tkinfo           --------------------------
	.section	.note.nv.tkinfo,"",@"SHT_NOTE"
	.sectionflags	@"SHF_NOTE_NV_TKINFO"
	.tkinfo
        /*0018*/ 	.word	0x00000002
        /*0030*/ 	.string	""
        /*0030*/ 	.string	"ptxas"
        /*0030*/ 	.string	"Cuda compilation tools, release 13.0, V13.0.88"
        /*0030*/ 	.string	"Build cuda_13.0.r13.0/compiler.36424714_0"
        /*0030*/ 	.string	"-arch sm_100a -m 64 "



//--------------------- .note.nv.cuinfo           --------------------------
	.section	.note.nv.cuinfo,"",@"SHT_NOTE"
	.sectionflags	@"SHF_NOTE_NV_CUINFO"
        /*0018*/ 	.short	0x0002
        /*001a*/ 	.short	0x0064
        /*001c*/ 	.short	0x0082
	.zero		2


//--------------------- .nv.info                  --------------------------
	.section	.nv.info,"",@"SHT_CUDA_INFO"
	.align	4


	//----- nvinfo : EIATTR_REGCOUNT
	.align		4
        /*0000*/ 	.byte	0x04, 0x2f
        /*0002*/ 	.short	(.L_19 - .L_18)
	.align		4
.L_18:
        /*0004*/ 	.word	index@(_ZN7cutlass13device_kernelINS_4gemm6kernel13GemmUniversalIN4cute5tupleIJiiiiEEENS1_10collective13CollectiveMmaINS1_35MainloopSm100TmaUmmaWarpSpecializedILi17ELi2ELi4ENS5_IJNS4_1CILi1EEESB_SB_EEEEENS5_IJNSA_ILi64EEENSA_ILi128EEESE_EEENS_12float_e5m2_tENS5_IJlSB_lEEENS_12float_e4m3_tESI_NS4_8TiledMMAINS4_8MMA_AtomIJNS4_10MMA_TraitsINS4_19SM100_MMA_F8F6F4_SSEJSH_SJ_fSE_SF_NS4_17integral_constantINS4_4UMMA5MajorELSQ_0EEESR_NSO_INSP_7ScaleInELSS_0EEEST_EEEEEENS4_6LayoutISC_NS5_IJNSA_ILi0EEESX_SX_EEEEENS5_IJNS4_10UnderscoreES10_S10_EEEEENS4_13SM90_TMA_LOADENS4_14ComposedLayoutINS4_7SwizzleILi2ELi4ELi3EEENS4_18smem_ptr_flag_bitsILi8EEENSW_INS5_IJNSA_ILi8EEESE_EEENS5_IJSE_SB_EEEEEEEvNS4_8identityES13_S1D_vS1E_EENS_8epilogue10collective18CollectiveEpilogueINS1G_23Sm100TmaWarpSpecializedILi2ELi2ELi32ELb0ELb0EEEJSG_NS5_IJNSW_ISE_SB_EES1L_EEESH_SI_SH_SI_NS1G_6fusion15FusionCallbacksIS1K_NS1N_17LinearCombinationISH_fSH_fLNS_15FloatRoundStyleE2EEESG_S1M_JEEENS4_5SM1004TMEM4LOAD26SM100_TMEM_LOAD_16dp32b32xES13_S1D_NS4_39AutoVectorizingCopyWithAssumedAlignmentILi128EEENS4_14SM90_TMA_STOREES1D_S1Y_S1Y_EEEvvEEEEvNT_6ParamsE)
        /*0008*/ 	.word	0x00000080


	//----- nvinfo : EIATTR_FRAME_SIZE
	.align		4
.L_19:
        /*000c*/ 	.byte	0x04, 0x11
        /*000e*/ 	.short	(.L_21 - .L_20)
	.align		4
.L_20:
        /*0010*/ 	.word	index@($__internal_2_$__cuda_sm10x_tcgen05_guardrail_trap_unallocated_columns_being_dealloced)
        /*0014*/ 	.word	0x00000000


	//----- nvinfo : EIATTR_FRAME_SIZE
	.align		4
.L_21:
        /*0018*/ 	.byte	0x04, 0x11
        /*001a*/ 	.short	(.L_23 - .L_22)
	.align		4
.L_22:
        /*001c*/ 	.word	index@($__internal_1_$__cuda_sm10x_tcgen05_guardrail_trap_phase_invalid_during_alloc)
        /*0020*/ 	.word	0x00000000


	//----- nvinfo : EIATTR_FRAME_SIZE
	.align		4
.L_23:
        /*0024*/ 	.byte	0x04, 0x11
        /*0026*/ 	.short	(.L_25 - .L_24)
	.align		4
.L_24:
        /*0028*/ 	.word	index@($__internal_0_$__cuda_sm10x_tcgen05_guardrail_trap_col_being_dealloced_not_returned_by_alloc)
        /*002c*/ 	.word	0x00000000


	//----- nvinfo : EIATTR_FRAME_SIZE
	.align		4
.L_25:
        /*0030*/ 	.byte	0x04, 0x11
        /*0032*/ 	.short	(.L_27 - .L_26)
	.align		4
.L_26:
        /*0034*/ 	.word	index@(_ZN7cutlass13device_kernelINS_4gemm6kernel13GemmUniversalIN4cute5tupleIJiiiiEEENS1_10collective13CollectiveMmaINS1_35MainloopSm100TmaUmmaWarpSpecializedILi17ELi2ELi4ENS5_IJNS4_1CILi1EEESB_SB_EEEEENS5_IJNSA_ILi64EEENSA_ILi128EEESE_EEENS_12float_e5m2_tENS5_IJlSB_lEEENS_12float_e4m3_tESI_NS4_8TiledMMAINS4_8MMA_AtomIJNS4_10MMA_TraitsINS4_19SM100_MMA_F8F6F4_SSEJSH_SJ_fSE_SF_NS4_17integral_constantINS4_4UMMA5MajorELSQ_0EEESR_NSO_INSP_7ScaleInELSS_0EEEST_EEEEEENS4_6LayoutISC_NS5_IJNSA_ILi0EEESX_SX_EEEEENS5_IJNS4_10UnderscoreES10_S10_EEEEENS4_13SM90_TMA_LOADENS4_14ComposedLayoutINS4_7SwizzleILi2ELi4ELi3EEENS4_18smem_ptr_flag_bitsILi8EEENSW_INS5_IJNSA_ILi8EEESE_EEENS5_IJSE_SB_EEEEEEEvNS4_8identityES13_S1D_vS1E_EENS_8epilogue10collective18CollectiveEpilogueINS1G_23Sm100TmaWarpSpecializedILi2ELi2ELi32ELb0ELb0EEEJSG_NS5_IJNSW_ISE_SB_EES1L_EEESH_SI_SH_SI_NS1G_6fusion15FusionCallbacksIS1K_NS1N_17LinearCombinationISH_fSH_fLNS_15FloatRoundStyleE2EEESG_S1M_JEEENS4_5SM1004TMEM4LOAD26SM100_TMEM_LOAD_16dp32b32xES13_S1D_NS4_39AutoVectorizingCopyWithAssumedAlignmentILi128EEENS4_14SM90_TMA_STOREES1D_S1Y_S1Y_EEEvvEEEEvNT_6ParamsE)
        /*0038*/ 	.word	0x00000000


	//----- nvinfo : EIATTR_MIN_STACK_SIZE
	.align		4
.L_27:
        /*003c*/ 	.byte	0x04, 0x12
        /*003e*/ 	.short	(.L_29 - .L_28)
	.align		4
.L_28:
        /*0040*/ 	.word	index@(_ZN7cutlass13device_kernelINS_4gemm6kernel13GemmUniversalIN4cute5tupleIJiiiiEEENS1_10collective13CollectiveMmaINS1_35MainloopSm100TmaUmmaWarpSpecializedILi17ELi2ELi4ENS5_IJNS4_1CILi1EEESB_SB_EEEEENS5_IJNSA_ILi64EEENSA_ILi128EEESE_EEENS_12float_e5m2_tENS5_IJlSB_lEEENS_12float_e4m3_tESI_NS4_8TiledMMAINS4_8MMA_AtomIJNS4_10MMA_TraitsINS4_19SM100_MMA_F8F6F4_SSEJSH_SJ_fSE_SF_NS4_17integral_constantINS4_4UMMA5MajorELSQ_0EEESR_NSO_INSP_7ScaleInELSS_0EEEST_EEEEEENS4_6LayoutISC_NS5_IJNSA_ILi0EEESX_SX_EEEEENS5_IJNS4_10UnderscoreES10_S10_EEEEENS4_13SM90_TMA_LOADENS4_14ComposedLayoutINS4_7SwizzleILi2ELi4ELi3EEENS4_18smem_ptr_flag_bitsILi8EEENSW_INS5_IJNSA_ILi8EEESE_EEENS5_IJSE_SB_EEEEEEEvNS4_8identityES13_S1D_vS1E_EENS_8epilogue10collective18CollectiveEpilogueINS1G_23Sm100TmaWarpSpecializedILi2ELi2ELi32ELb0ELb0EEEJSG_NS5_IJNSW_ISE_SB_EES1L_EEESH_SI_SH_SI_NS1G_6fusion15FusionCallbacksIS1K_NS1N_17LinearCombinationISH_fSH_fLNS_15FloatRoundStyleE2EEESG_S1M_JEEENS4_5SM1004TMEM4LOAD26SM100_TMEM_LOAD_16dp32b32xES13_S1D_NS4_39AutoVectorizingCopyWithAssumedAlignmentILi128EEENS4_14SM90_TMA_STOREES1D_S1Y_S1Y_EEEvvEEEEvNT_6ParamsE)
        /*0044*/ 	.word	0x00000000
.L_29:


//--------------------- .nv.compat                --------------------------
	.section	.nv.compat,"",@"SHT_CUDA_COMPAT_INFO"
	.align	4
        /*0000*/ 	.byte	0x02, 0x09, 0x01, 0x00, 0x02, 0x02, 0x02, 0x00, 0x02, 0x05, 0x05, 0x00, 0x03, 0x07, 0x01, 0x01
        /*0010*/ 	.byte	0x02, 0x03, 0x01, 0x00, 0x02, 0x06, 0x01, 0x00, 0x04, 0x0b, 0x08, 0x00, 0x09, 0x00, 0x00, 0x00
        /*0020*/ 	.byte	0x00, 0x00, 0x00, 0x00


//--------------------- .nv.info._ZN7cutlass13device_kernelINS_4gemm6kernel13GemmUniversalIN4cute5tupleIJiiiiEEENS1_10collective13CollectiveMmaINS1_35MainloopSm100TmaUmmaWarpSpecializedILi17ELi2ELi4ENS5_IJNS4_1CILi1EEESB_SB_EEEEENS5_IJNSA_ILi64EEENSA_ILi128EEESE_EEENS_12float_e5m2_tENS5_IJlSB_lEEENS_12float_e4m3_tESI_NS4_8TiledMMAINS4_8MMA_AtomIJNS4_10MMA_TraitsINS4_19SM100_MMA_F8F6F4_SSEJSH_SJ_fSE_SF_NS4_17integral_constantINS4_4UMMA5MajorELSQ_0EEESR_NSO_INSP_7ScaleInELSS_0EEEST_EEEEEENS4_6LayoutISC_NS5_IJNSA_ILi0EEESX_SX_EEEEENS5_IJNS4_10UnderscoreES10_S10_EEEEENS4_13SM90_TMA_LOADENS4_14ComposedLayoutINS4_7SwizzleILi2ELi4ELi3EEENS4_18smem_ptr_flag_bitsILi8EEENSW_INS5_IJNSA_ILi8EEESE_EEENS5_IJSE_SB_EEEEEEEvNS4_8identityES13_S1D_vS1E_EENS_8epilogue10collective18CollectiveEpilogueINS1G_23Sm100TmaWarpSpecializedILi2ELi2ELi32ELb0ELb0EEEJSG_NS5_IJNSW_ISE_SB_EES1L_EEESH_SI_SH_SI_NS1G_6fusion15FusionCallbacksIS1K_NS1N_17LinearCombinationISH_fSH_fLNS_15FloatRoundStyleE2EEESG_S1M_JEEENS4_5SM1004TMEM4LOAD26SM100_TMEM_LOAD_16dp32b32xES13_S1D_NS4_39AutoVectorizingCopyWithAssumedAlignmentILi128EEENS4_14SM90_TMA_STOREES1D_S1Y_S1Y_EEEvvEEEEvNT_6ParamsE --------------------------
	.section	.nv.info._ZN7cutlass13device_kernelINS_4gemm6kernel13GemmUniversalIN4cute5tupleIJiiiiEEENS1_10collective13CollectiveMmaINS1_35MainloopSm100TmaUmmaWarpSpecializedILi17ELi2ELi4ENS5_IJNS4_1CILi1EEESB_SB_EEEEENS5_IJNSA_ILi64EEENSA_ILi128EEESE_EEENS_12float_e5m2_tENS5_IJlSB_lEEENS_12float_e4m3_tESI_NS4_8TiledMMAINS4_8MMA_AtomIJNS4_10MMA_TraitsINS4_19SM100_MMA_F8F6F4_SSEJSH_SJ_fSE_SF_NS4_17integral_constantINS4_4UMMA5MajorELSQ_0EEESR_NSO_INSP_7ScaleInELSS_0EEEST_EEEEEENS4_6LayoutISC_NS5_IJNSA_ILi0EEESX_SX_EEEEENS5_IJNS4_10UnderscoreES10_S10_EEEEENS4_13SM90_TMA_LOADENS4_14ComposedLayoutINS4_7SwizzleILi2ELi4ELi3EEENS4_18smem_ptr_flag_bitsILi8EEENSW_INS5_IJNSA_ILi8EEESE_EEENS5_IJSE_SB_EEEEEEEvNS4_8identityES13_S1D_vS1E_EENS_8epilogue10collective18CollectiveEpilogueINS1G_23Sm100TmaWarpSpecializedILi2ELi2ELi32ELb0ELb0EEEJSG_NS5_IJNSW_ISE_SB_EES1L_EEESH_SI_SH_SI_NS1G_6fusion15FusionCallbacksIS1K_NS1N_17LinearCombinationISH_fSH_fLNS_15FloatRoundStyleE2EEESG_S1M_JEEENS4_5SM1004TMEM4LOAD26SM100_TMEM_LOAD_16dp32b32xES13_S1D_NS4_39AutoVectorizingCopyWithAssumedAlignmentILi128EEENS4_14SM90_TMA_STOREES1D_S1Y_S1Y_EEEvvEEEEvNT_6ParamsE,"",@"SHT_CUDA_INFO"
	.sectionflags	@""
	.align	4


	//----- nvinfo : EIATTR_CUDA_API_VERSION
	.align		4
        /*0000*/ 	.byte	0x04, 0x37
        /*0002*/ 	.short	(.L_31 - .L_30)
.L_30:
        /*0004*/ 	.word	0x00000082


	//----- nvinfo : EIATTR_KPARAM_INFO
	.align		4
.L_31:
        /*0008*/ 	.byte	0x04, 0x17
        /*000a*/ 	.short	(.L_33 - .L_32)
.L_32:
        /*000c*/ 	.word	0x00000000
        /*0010*/ 	.short	0x0000
        /*0012*/ 	.short	0x0000
        /*0014*/ 	.byte	0x00, 0xf0, 0x01, 0x20


	//----- nvinfo : EIATTR_AT_ENTRY_FRAGMENTS
	.align		4
.L_33:
        /*0018*/ 	.byte	0x04, 0x4f
        /*001a*/ 	.short	(.L_35 - .L_34)


	//   ....[0]....
.L_34:
        /*001c*/ 	.word	0x00000006


	//----- nvinfo : EIATTR_RESERVED_SMEM_USED
	.align		4
.L_35:
        /*0020*/ 	.byte	0x01, 0x41
	.zero		2


	//----- nvinfo : EIATTR_SPARSE_MMA_MASK
	.align		4
        /*0024*/ 	.byte	0x03, 0x50
        /*0026*/ 	.short	0x0000


	//----- nvinfo : EIATTR_TCGEN05_1CTA_USED
	.align		4
        /*0028*/ 	.byte	0x01, 0x51
	.zero		2


	//----- nvinfo : EIATTR_MAXREG_COUNT
	.align		4
        /*002c*/ 	.byte	0x03, 0x1b
        /*002e*/ 	.short	0x00ff


	//----- nvinfo : EIATTR_NUM_BARRIERS
	.align		4
        /*0030*/ 	.byte	0x02, 0x4c
        /*0032*/ 	.byte	0x07
	.zero		1


	//----- nvinfo : EIATTR_EXTERNS
	.align		4
        /*0034*/ 	.byte	0x04, 0x0f
        /*0036*/ 	.short	(.L_37 - .L_36)


	//   ....[0]....
	.align		4
.L_36:
        /*0038*/ 	.word	index@(__assertfail)


	//----- nvinfo : EIATTR_MERCURY_ISA_VERSION
	.align		4
.L_37:
        /*003c*/ 	.byte	0x03, 0x5f
        /*003e*/ 	.short	0x0101


	//----- nvinfo : EIATTR_INT_WARP_WIDE_INSTR_OFFSETS
	.align		4
        /*0040*/ 	.byte	0x04, 0x31
        /*0042*/ 	.short	(.L_39 - .L_38)


	//   ....[0]....
.L_38:
        /*0044*/ 	.word	0x00001f80


	//   ....[1]....
        /*0048*/ 	.word	0x000040a0


	//   ....[2]....
        /*004c*/ 	.word	0x000040c0


	//   ....[3]....
        /*0050*/ 	.word	0x000040f0


	//   ....[4]....
        /*0054*/ 	.word	0x00004a20


	//   ....[5]....
        /*0058*/ 	.word	0x00004a90


	//   ....[6]....
        /*005c*/ 	.word	0x00004c70


	//   ....[7]....
        /*0060*/ 	.word	0x00004dd0


	//----- nvinfo : EIATTR_COOP_GROUP_MASK_REGIDS
	.align		4
.L_39:
        /*0064*/ 	.byte	0x04, 0x29
        /*0066*/ 	.short	(.L_41 - .L_40)


	//   ....[0]....
.L_40:
        /*0068*/ 	.word	0xffffffff


	//   ....[1]....
        /*006c*/ 	.word	0xffffffff


	//   ....[2]....
        /*0070*/ 	.word	0xffffffff


	//   ....[3]....
        /*0074*/ 	.word	0xffffffff


	//   ....[4]....
        /*0078*/ 	.word	0xffffffff


	//   ....[5]....
        /*007c*/ 	.word	0xffffffff


	//   ....[6]....
        /*0080*/ 	.word	0xffffffff


	//   ....[7]....
        /*0084*/ 	.word	0xffffffff


	//   ....[8]....
        /*0088*/ 	.word	0xffffffff


	//   ....[9]....
        /*008c*/ 	.word	0xffffffff


	//   ....[10]....
        /*0090*/ 	.word	0xffffffff


	//   ....[11]....
        /*0094*/ 	.word	0xffffffff


	//   ....[12]....
        /*0098*/ 	.word	0xffffffff


	//----- nvinfo : EIATTR_COOP_GROUP_INSTR_OFFSETS
	.align		4
.L_41:
        /*009c*/ 	.byte	0x04, 0x28
        /*009e*/ 	.short	(.L_43 - .L_42)


	//   ....[0]....
.L_42:
        /*00a0*/ 	.word	0x00000090


	//   ....[1]....
        /*00a4*/ 	.word	0x000004d0


	//   ....[2]....
        /*00a8*/ 	.word	0x00000810


	//   ....[3]....
        /*00ac*/ 	.word	0x00000970


	//   ....[4]....
        /*00b0*/ 	.word	0x00000a70


	//   ....[5]....
        /*00b4*/ 	.word	0x00000be0


	//   ....[6]....
        /*00b8*/ 	.word	0x00000d80


	//   ....[7]....
        /*00bc*/ 	.word	0x00001e60


	//   ....[8]....
        /*00c0*/ 	.word	0x00003390


	//   ....[9]....
        /*00c4*/ 	.word	0x000035a0


	//   ....[10]....
        /*00c8*/ 	.word	0x000035d0


	//   ....[11]....
        /*00cc*/ 	.word	0x00003f80


	//   ....[12]....
        /*00d0*/ 	.word	0x000041b0


	//----- nvinfo : EIATTR_VRC_CTA_INIT_COUNT
	.align		4
.L_43:
        /*00d4*/ 	.byte	0x02, 0x4a
        /*00d6*/ 	.byte	0x80
	.zero		1


	//----- nvinfo : EIATTR_SYSCALL_OFFSETS
	.align		4
        /*00d8*/ 	.byte	0x04, 0x46
        /*00da*/ 	.short	(.L_45 - .L_44)


	//   ....[0]....
.L_44:
        /*00dc*/ 	.word	0x00005810


	//   ....[1]....
        /*00e0*/ 	.word	0x00005950


	//   ....[2]....
        /*00e4*/ 	.word	0x00006150


	//   ....[3]....
        /*00e8*/ 	.word	0x00006ee0


	//----- nvinfo : EIATTR_MBARRIER_INSTR_OFFSETS
	.align		4
.L_45:
        /*00ec*/ 	.byte	0x04, 0x39
        /*00ee*/ 	.short	(.L_47 - .L_46)


	//   ....[0]....
.L_46:
        /*00f0*/ 	.word	0x000005d0
        /*00f4*/ 	.word	0x000000ff
        /*00f8*/ 	.word	0x00000000
        /*00fc*/ 	.short	0x0100
        /*00fe*/ 	.byte	0x05
	.zero		1


	//   ....[1]....
        /*0100*/ 	.word	0x000005e0
        /*0104*/ 	.word	0x000000ff
        /*0108*/ 	.word	0x00000088
        /*010c*/ 	.short	0x0100
        /*010e*/ 	.byte	0x05
	.zero		1


	//   ....[2]....
        /*0110*/ 	.word	0x000005f0
        /*0114*/ 	.word	0x000000ff
        /*0118*/ 	.word	0x00000008
        /*011c*/ 	.short	0x0100
        /*011e*/ 	.byte	0x05
	.zero		1


	//   ....[3]....
        /*0120*/ 	.word	0x00000600
        /*0124*/ 	.word	0x000000ff
        /*0128*/ 	.word	0x00000090
        /*012c*/ 	.short	0x0100
        /*012e*/ 	.byte	0x05
	.zero		1


	//   ....[4]....
        /*0130*/ 	.word	0x00000610
        /*0134*/ 	.word	0x000000ff
        /*0138*/ 	.word	0x00000010
        /*013c*/ 	.short	0x0100
        /*013e*/ 	.byte	0x05
	.zero		1


	//   ....[5]....
        /*0140*/ 	.word	0x00000620
        /*0144*/ 	.word	0x000000ff
        /*0148*/ 	.word	0x00000098
        /*014c*/ 	.short	0x0100
        /*014e*/ 	.byte	0x05
	.zero		1


	//   ....[6]....
        /*0150*/ 	.word	0x00000630
        /*0154*/ 	.word	0x000000ff
        /*0158*/ 	.word	0x00000018
        /*015c*/ 	.short	0x0100
        /*015e*/ 	.byte	0x05
	.zero		1


	//   ....[7]....
        /*0160*/ 	.word	0x00000640
        /*0164*/ 	.word	0x000000ff
        /*0168*/ 	.word	0x000000a0
        /*016c*/ 	.short	0x0100
        /*016e*/ 	.byte	0x05
	.zero		1


	//   ....[8]....
        /*0170*/ 	.word	0x00000650
        /*0174*/ 	.word	0x000000ff
        /*0178*/ 	.word	0x00000020
        /*017c*/ 	.short	0x0100
        /*017e*/ 	.byte	0x05
	.zero		1


	//   ....[9]....
        /*0180*/ 	.word	0x00000660
        /*0184*/ 	.word	0x000000ff
        /*0188*/ 	.word	0x000000a8
        /*018c*/ 	.short	0x0100
        /*018e*/ 	.byte	0x05
	.zero		1


	//   ....[10]....
        /*0190*/ 	.word	0x00000670
        /*0194*/ 	.word	0x000000ff
        /*0198*/ 	.word	0x00000028
        /*019c*/ 	.short	0x0100
        /*019e*/ 	.byte	0x05
	.zero		1


	//   ....[11]....
        /*01a0*/ 	.word	0x00000680
        /*01a4*/ 	.word	0x000000ff
        /*01a8*/ 	.word	0x000000b0
        /*01ac*/ 	.short	0x0100
        /*01ae*/ 	.byte	0x05
	.zero		1


	//   ....[12]....
        /*01b0*/ 	.word	0x00000690
        /*01b4*/ 	.word	0x000000ff
        /*01b8*/ 	.word	0x00000030
        /*01bc*/ 	.short	0x0100
        /*01be*/ 	.byte	0x05
	.zero		1


	//   ....[13]....
        /*01c0*/ 	.word	0x000006a0
        /*01c4*/ 	.word	0x000000ff
        /*01c8*/ 	.word	0x000000b8
        /*01cc*/ 	.short	0x0100
        /*01ce*/ 	.byte	0x05
	.zero		1


	//   ....[14]....
        /*01d0*/ 	.word	0x000006b0
        /*01d4*/ 	.word	0x000000ff
        /*01d8*/ 	.word	0x00000038
        /*01dc*/ 	.short	0x0100
        /*01de*/ 	.byte	0x05
	.zero		1


	//   ....[15]....
        /*01e0*/ 	.word	0x000006c0
        /*01e4*/ 	.word	0x000000ff
        /*01e8*/ 	.word	0x000000c0
        /*01ec*/ 	.short	0x0100
        /*01ee*/ 	.byte	0x05
	.zero		1


	//   ....[16]....
        /*01f0*/ 	.word	0x000006d0
        /*01f4*/ 	.word	0x000000ff
        /*01f8*/ 	.word	0x00000040
        /*01fc*/ 	.short	0x0100
        /*01fe*/ 	.byte	0x05
	.zero		1


	//   ....[17]....
        /*0200*/ 	.word	0x000006e0
        /*0204*/ 	.word	0x000000ff
        /*0208*/ 	.word	0x000000c8
        /*020c*/ 	.short	0x0100
        /*020e*/ 	.byte	0x05
	.zero		1


	//   ....[18]....
        /*0210*/ 	.word	0x000006f0
        /*0214*/ 	.word	0x000000ff
        /*0218*/ 	.word	0x00000048
        /*021c*/ 	.short	0x0100
        /*021e*/ 	.byte	0x05
	.zero		1


	//   ....[19]....
        /*0220*/ 	.word	0x00000700
        /*0224*/ 	.word	0x000000ff
        /*0228*/ 	.word	0x000000d0
        /*022c*/ 	.short	0x0100
        /*022e*/ 	.byte	0x05
	.zero		1


	//   ....[20]....
        /*0230*/ 	.word	0x00000710
        /*0234*/ 	.word	0x000000ff
        /*0238*/ 	.word	0x00000050
        /*023c*/ 	.short	0x0100
        /*023e*/ 	.byte	0x05
	.zero		1


	//   ....[21]....
        /*0240*/ 	.word	0x00000720
        /*0244*/ 	.word	0x000000ff
        /*0248*/ 	.word	0x000000d8
        /*024c*/ 	.short	0x0100
        /*024e*/ 	.byte	0x05
	.zero		1


	//   ....[22]....
        /*0250*/ 	.word	0x00000730
        /*0254*/ 	.word	0x000000ff
        /*0258*/ 	.word	0x00000058
        /*025c*/ 	.short	0x0100
        /*025e*/ 	.byte	0x05
	.zero		1


	//   ....[23]....
        /*0260*/ 	.word	0x00000740
        /*0264*/ 	.word	0x000000ff
        /*0268*/ 	.word	0x000000e0
        /*026c*/ 	.short	0x0100
        /*026e*/ 	.byte	0x05
	.zero		1


	//   ....[24]....
        /*0270*/ 	.word	0x00000750
        /*0274*/ 	.word	0x000000ff
        /*0278*/ 	.word	0x00000060
        /*027c*/ 	.short	0x0100
        /*027e*/ 	.byte	0x05
	.zero		1


	//   ....[25]....
        /*0280*/ 	.word	0x00000760
        /*0284*/ 	.word	0x000000ff
        /*0288*/ 	.word	0x000000e8
        /*028c*/ 	.short	0x0100
        /*028e*/ 	.byte	0x05
	.zero		1


	//   ....[26]....
        /*0290*/ 	.word	0x00000770
        /*0294*/ 	.word	0x000000ff
        /*0298*/ 	.word	0x00000068
        /*029c*/ 	.short	0x0100
        /*029e*/ 	.byte	0x05
	.zero		1


	//   ....[27]....
        /*02a0*/ 	.word	0x00000780
        /*02a4*/ 	.word	0x000000ff
        /*02a8*/ 	.word	0x000000f0
        /*02ac*/ 	.short	0x0100
        /*02ae*/ 	.byte	0x05
	.zero		1


	//   ....[28]....
        /*02b0*/ 	.word	0x00000790
        /*02b4*/ 	.word	0x000000ff
        /*02b8*/ 	.word	0x00000070
        /*02bc*/ 	.short	0x0100
        /*02be*/ 	.byte	0x05
	.zero		1


	//   ....[29]....
        /*02c0*/ 	.word	0x000007a0
        /*02c4*/ 	.word	0x000000ff
        /*02c8*/ 	.word	0x000000f8
        /*02cc*/ 	.short	0x0100
        /*02ce*/ 	.byte	0x05
	.zero		1


	//   ....[30]....
        /*02d0*/ 	.word	0x000007b0
        /*02d4*/ 	.word	0x000000ff
        /*02d8*/ 	.word	0x00000078
        /*02dc*/ 	.short	0x0100
        /*02de*/ 	.byte	0x05
	.zero		1


	//   ....[31]....
        /*02e0*/ 	.word	0x000007c0
        /*02e4*/ 	.word	0x000000ff
        /*02e8*/ 	.word	0x00000100
        /*02ec*/ 	.short	0x0100
        /*02ee*/ 	.byte	0x05
	.zero		1


	//   ....[32]....
        /*02f0*/ 	.word	0x000007d0
        /*02f4*/ 	.word	0x000000ff
        /*02f8*/ 	.word	0x00000080
        /*02fc*/ 	.short	0x0100
        /*02fe*/ 	.byte	0x05
	.zero		1


	//   ....[33]....
        /*0300*/ 	.word	0x000007e0
        /*0304*/ 	.word	0x000000ff
        /*0308*/ 	.word	0x00000108
        /*030c*/ 	.short	0x0100
        /*030e*/ 	.byte	0x05
	.zero		1


	//   ....[34]....
        /*0310*/ 	.word	0x00000920
        /*0314*/ 	.word	0x000000ff
        /*0318*/ 	.word	0x00000110
        /*031c*/ 	.short	0x0100
        /*031e*/ 	.byte	0x07
	.zero		1


	//   ....[35]....
        /*0320*/ 	.word	0x00000930
        /*0324*/ 	.word	0x000000ff
        /*0328*/ 	.word	0x00000120
        /*032c*/ 	.short	0x0100
        /*032e*/ 	.byte	0x07
	.zero		1


	//   ....[36]....
        /*0330*/ 	.word	0x00000940
        /*0334*/ 	.word	0x000000ff
        /*0338*/ 	.word	0x00000118
        /*033c*/ 	.short	0x0100
        /*033e*/ 	.byte	0x07
	.zero		1


	//   ....[37]....
        /*0340*/ 	.word	0x00000950
        /*0344*/ 	.word	0x000000ff
        /*0348*/ 	.word	0x00000128
        /*034c*/ 	.short	0x0100
        /*034e*/ 	.byte	0x07
	.zero		1


	//   ....[38]....
        /*0350*/ 	.word	0x00000a40
        /*0354*/ 	.word	0x000000ff
        /*0358*/ 	.word	0x00000130
        /*035c*/ 	.short	0x0100
        /*035e*/ 	.byte	0x05
	.zero		1


	//   ....[39]....
        /*0360*/ 	.word	0x00000a50
        /*0364*/ 	.word	0x000000ff
        /*0368*/ 	.word	0x00000138
        /*036c*/ 	.short	0x0100
        /*036e*/ 	.byte	0x05
	.zero		1


	//   ....[40]....
        /*0370*/ 	.word	0x00000b90
        /*0374*/ 	.word	0x000000ff
        /*0378*/ 	.word	0x00000140
        /*037c*/ 	.short	0x0100
        /*037e*/ 	.byte	0x05
	.zero		1


	//   ....[41]....
        /*0380*/ 	.word	0x00000ba0
        /*0384*/ 	.word	0x000000ff
        /*0388*/ 	.word	0x00000150
        /*038c*/ 	.short	0x0100
        /*038e*/ 	.byte	0x05
	.zero		1


	//   ....[42]....
        /*0390*/ 	.word	0x00000bb0
        /*0394*/ 	.word	0x000000ff
        /*0398*/ 	.word	0x00000148
        /*039c*/ 	.short	0x0100
        /*039e*/ 	.byte	0x05
	.zero		1


	//   ....[43]....
        /*03a0*/ 	.word	0x00000bc0
        /*03a4*/ 	.word	0x000000ff
        /*03a8*/ 	.word	0x00000158
        /*03ac*/ 	.short	0x0100
        /*03ae*/ 	.byte	0x05
	.zero		1


	//   ....[44]....
        /*03b0*/ 	.word	0x00000cf0
        /*03b4*/ 	.word	0x000000ff
        /*03b8*/ 	.word	0x00000160
        /*03bc*/ 	.short	0x0100
        /*03be*/ 	.byte	0x07
	.zero		1


	//   ....[45]....
        /*03c0*/ 	.word	0x00000d00
        /*03c4*/ 	.word	0x000000ff
        /*03c8*/ 	.word	0x00000180
        /*03cc*/ 	.short	0x0100
        /*03ce*/ 	.byte	0x07
	.zero		1


	//   ....[46]....
        /*03d0*/ 	.word	0x00000d10
        /*03d4*/ 	.word	0x000000ff
        /*03d8*/ 	.word	0x00000168
        /*03dc*/ 	.short	0x0100
        /*03de*/ 	.byte	0x07
	.zero		1


	//   ....[47]....
        /*03e0*/ 	.word	0x00000d20
        /*03e4*/ 	.word	0x000000ff
        /*03e8*/ 	.word	0x00000188
        /*03ec*/ 	.short	0x0100
        /*03ee*/ 	.byte	0x07
	.zero		1


	//   ....[48]....
        /*03f0*/ 	.word	0x00000d30
        /*03f4*/ 	.word	0x000000ff
        /*03f8*/ 	.word	0x00000170
        /*03fc*/ 	.short	0x0100
        /*03fe*/ 	.byte	0x07
	.zero		1


	//   ....[49]....
        /*0400*/ 	.word	0x00000d40
        /*0404*/ 	.word	0x000000ff
        /*0408*/ 	.word	0x00000190
        /*040c*/ 	.short	0x0100
        /*040e*/ 	.byte	0x07
	.zero		1


	//   ....[50]....
        /*0410*/ 	.word	0x00000d50
        /*0414*/ 	.word	0x000000ff
        /*0418*/ 	.word	0x00000178
        /*041c*/ 	.short	0x0100
        /*041e*/ 	.byte	0x07
	.zero		1


	//   ....[51]....
        /*0420*/ 	.word	0x00000d60
        /*0424*/ 	.word	0x000000ff
        /*0428*/ 	.word	0x00000198
        /*042c*/ 	.short	0x0100
        /*042e*/ 	.byte	0x07
	.zero		1


	//   ....[52]....
        /*0430*/ 	.word	0x00000e50
        /*0434*/ 	.word	0x000000ff
        /*0438*/ 	.word	0x000001a0
        /*043c*/ 	.short	0x0100
        /*043e*/ 	.byte	0x05
	.zero		1


	//   ....[53]....
        /*0440*/ 	.word	0x00000e60
        /*0444*/ 	.word	0x000000ff
        /*0448*/ 	.word	0x000001b0
        /*044c*/ 	.short	0x0100
        /*044e*/ 	.byte	0x05
	.zero		1


	//   ....[54]....
        /*0450*/ 	.word	0x00000e70
        /*0454*/ 	.word	0x000000ff
        /*0458*/ 	.word	0x000001a8
        /*045c*/ 	.short	0x0100
        /*045e*/ 	.byte	0x05
	.zero		1


	//   ....[55]....
        /*0460*/ 	.word	0x00000e80
        /*0464*/ 	.word	0x000000ff
        /*0468*/ 	.word	0x000001b8
        /*046c*/ 	.short	0x0100
        /*046e*/ 	.byte	0x05
	.zero		1


	//   ....[56]....
        /*0470*/ 	.word	0x00001760
        /*0474*/ 	.word	0x00000003
        /*0478*/ 	.word	0x000001b0
        /*047c*/ 	.short	0x010a
        /*047e*/ 	.byte	0xff
	.zero		1


	//   ....[57]....
        /*0480*/ 	.word	0x00001790
        /*0484*/ 	.word	0x00000003
        /*0488*/ 	.word	0x000001a0
        /*048c*/ 	.short	0x0101
        /*048e*/ 	.byte	0xff
	.zero		1


	//   ....[58]....
        /*0490*/ 	.word	0x00001860
        /*0494*/ 	.word	0x000000ff
        /*0498*/ 	.word	0x00000088
        /*049c*/ 	.short	0x010a
        /*049e*/ 	.byte	0x08
	.zero		1


	//   ....[59]....
        /*04a0*/ 	.word	0x00001900
        /*04a4*/ 	.word	0x000000ff
        /*04a8*/ 	.word	0x00000088
        /*04ac*/ 	.short	0x010a
        /*04ae*/ 	.byte	0x21
	.zero		1


	//   ....[60]....
        /*04b0*/ 	.word	0x00001a50
        /*04b4*/ 	.word	0x000000ff
        /*04b8*/ 	.word	0x00000088
        /*04bc*/ 	.short	0x010a
        /*04be*/ 	.byte	0x08
	.zero		1


	//   ....[61]....
        /*04c0*/ 	.word	0x00001b60
        /*04c4*/ 	.word	0x000000ff
        /*04c8*/ 	.word	0x00000138
        /*04cc*/ 	.short	0x0101
        /*04ce*/ 	.byte	0x04
	.zero		1


	//   ....[62]....
        /*04d0*/ 	.word	0x00001b80
        /*04d4*/ 	.word	0x000000ff
        /*04d8*/ 	.word	0x00000088
        /*04dc*/ 	.short	0x010a
        /*04de*/ 	.byte	0x08
	.zero		1


	//   ....[63]....
        /*04e0*/ 	.word	0x00001c00
        /*04e4*/ 	.word	0x000000ff
        /*04e8*/ 	.word	0x00000088
        /*04ec*/ 	.short	0x010a
        /*04ee*/ 	.byte	0x11
	.zero		1


	//   ....[64]....
        /*04f0*/ 	.word	0x00001d50
        /*04f4*/ 	.word	0x000000ff
        /*04f8*/ 	.word	0x00000088
        /*04fc*/ 	.short	0x010a
        /*04fe*/ 	.byte	0x08
	.zero		1


	//   ....[65]....
        /*0500*/ 	.word	0x00001e90
        /*0504*/ 	.word	0x00000002
        /*0508*/ 	.word	0x00000140
        /*050c*/ 	.short	0x010a
        /*050e*/ 	.byte	0xff
	.zero		1


	//   ....[66]....
        /*0510*/ 	.word	0x00001f50
        /*0514*/ 	.word	0x00000002
        /*0518*/ 	.word	0x00000000
        /*051c*/ 	.short	0x0101
        /*051e*/ 	.byte	0xff
	.zero		1


	//   ....[67]....
        /*0520*/ 	.word	0x000024b0
        /*0524*/ 	.word	0x000000ff
        /*0528*/ 	.word	0x00000000
        /*052c*/ 	.short	0x010a
        /*052e*/ 	.byte	0x05
	.zero		1


	//   ....[68]....
        /*0530*/ 	.word	0x00002540
        /*0534*/ 	.word	0x000000ff
        /*0538*/ 	.word	0x00000000
        /*053c*/ 	.short	0x010a
        /*053e*/ 	.byte	0x05
	.zero		1


	//   ....[69]....
        /*0540*/ 	.word	0x000025d0
        /*0544*/ 	.word	0x000000ff
        /*0548*/ 	.word	0x00000000
        /*054c*/ 	.short	0x010a
        /*054e*/ 	.byte	0x05
	.zero		1


	//   ....[70]....
        /*0550*/ 	.word	0x00002660
        /*0554*/ 	.word	0x000000ff
        /*0558*/ 	.word	0x00000000
        /*055c*/ 	.short	0x010a
        /*055e*/ 	.byte	0x05
	.zero		1


	//   ....[71]....
        /*0560*/ 	.word	0x000026f0
        /*0564*/ 	.word	0x000000ff
        /*0568*/ 	.word	0x00000000
        /*056c*/ 	.short	0x010a
        /*056e*/ 	.byte	0x05
	.zero		1


	//   ....[72]....
        /*0570*/ 	.word	0x00002780
        /*0574*/ 	.word	0x000000ff
        /*0578*/ 	.word	0x00000000
        /*057c*/ 	.short	0x010a
        /*057e*/ 	.byte	0x05
	.zero		1


	//   ....[73]....
        /*0580*/ 	.word	0x00002810
        /*0584*/ 	.word	0x000000ff
        /*0588*/ 	.word	0x00000000
        /*058c*/ 	.short	0x010a
        /*058e*/ 	.byte	0x05
	.zero		1


	//   ....[74]....
        /*0590*/ 	.word	0x000028a0
        /*0594*/ 	.word	0x000000ff
        /*0598*/ 	.word	0x00000000
        /*059c*/ 	.short	0x010a
        /*059e*/ 	.byte	0x05
	.zero		1


	//   ....[75]....
        /*05a0*/ 	.word	0x00002930
        /*05a4*/ 	.word	0x000000ff
        /*05a8*/ 	.word	0x00000000
        /*05ac*/ 	.short	0x010a
        /*05ae*/ 	.byte	0x05
	.zero		1


	//   ....[76]....
        /*05b0*/ 	.word	0x000029c0
        /*05b4*/ 	.word	0x000000ff
        /*05b8*/ 	.word	0x00000000
        /*05bc*/ 	.short	0x010a
        /*05be*/ 	.byte	0x05
	.zero		1


	//   ....[77]....
        /*05c0*/ 	.word	0x00002a50
        /*05c4*/ 	.word	0x000000ff
        /*05c8*/ 	.word	0x00000000
        /*05cc*/ 	.short	0x010a
        /*05ce*/ 	.byte	0x05
	.zero		1


	//   ....[78]....
        /*05d0*/ 	.word	0x00002ae0
        /*05d4*/ 	.word	0x000000ff
        /*05d8*/ 	.word	0x00000000
        /*05dc*/ 	.short	0x010a
        /*05de*/ 	.byte	0x05
	.zero		1


	//   ....[79]....
        /*05e0*/ 	.word	0x00002b70
        /*05e4*/ 	.word	0x000000ff
        /*05e8*/ 	.word	0x00000000
        /*05ec*/ 	.short	0x010a
        /*05ee*/ 	.byte	0x05
	.zero		1


	//   ....[80]....
        /*05f0*/ 	.word	0x00002c00
        /*05f4*/ 	.word	0x000000ff
        /*05f8*/ 	.word	0x00000000
        /*05fc*/ 	.short	0x010a
        /*05fe*/ 	.byte	0x05
	.zero		1


	//   ....[81]....
        /*0600*/ 	.word	0x00002c90
        /*0604*/ 	.word	0x000000ff
        /*0608*/ 	.word	0x00000000
        /*060c*/ 	.short	0x010a
        /*060e*/ 	.byte	0x05
	.zero		1


	//   ....[82]....
        /*0610*/ 	.word	0x00002d20
        /*0614*/ 	.word	0x000000ff
        /*0618*/ 	.word	0x00000000
        /*061c*/ 	.short	0x010a
        /*061e*/ 	.byte	0x05
	.zero		1


	//   ....[83]....
        /*0620*/ 	.word	0x00002dc0
        /*0624*/ 	.word	0x00000000
        /*0628*/ 	.word	0x00000000
        /*062c*/ 	.short	0x010a
        /*062e*/ 	.byte	0xff
	.zero		1


	//   ....[84]....
        /*0630*/ 	.word	0x00002ee0
        /*0634*/ 	.word	0x00000000
        /*0638*/ 	.word	0x000001a0
        /*063c*/ 	.short	0x010a
        /*063e*/ 	.byte	0xff
	.zero		1


	//   ....[85]....
        /*0640*/ 	.word	0x00002f40
        /*0644*/ 	.word	0x00000004
        /*0648*/ 	.word	0x00000000
        /*064c*/ 	.short	0x0101
        /*064e*/ 	.byte	0xff
	.zero		1


	//   ....[86]....
        /*0650*/ 	.word	0x00002f60
        /*0654*/ 	.word	0x000000ff
        /*0658*/ 	.word	0x00000150
        /*065c*/ 	.short	0x010a
        /*065e*/ 	.byte	0x05
	.zero		1


	//   ....[87]....
        /*0660*/ 	.word	0x00003080
        /*0664*/ 	.word	0x00000000
        /*0668*/ 	.word	0x00000140
        /*066c*/ 	.short	0x010a
        /*066e*/ 	.byte	0xff
	.zero		1


	//   ....[88]....
        /*0670*/ 	.word	0x00003190
        /*0674*/ 	.word	0x00000000
        /*0678*/ 	.word	0x00000000
        /*067c*/ 	.short	0x0101
        /*067e*/ 	.byte	0xff
	.zero		1


	//   ....[89]....
        /*0680*/ 	.word	0x00003220
        /*0684*/ 	.word	0x000000ff
        /*0688*/ 	.word	0x00000150
        /*068c*/ 	.short	0x0106
        /*068e*/ 	.byte	0x05
	.zero		1


	//   ....[90]....
        /*0690*/ 	.word	0x00003240
        /*0694*/ 	.word	0x000000ff
        /*0698*/ 	.word	0x00000150
        /*069c*/ 	.short	0x010a
        /*069e*/ 	.byte	0x05
	.zero		1


	//   ....[91]....
        /*06a0*/ 	.word	0x000032d0
        /*06a4*/ 	.word	0x000000ff
        /*06a8*/ 	.word	0x00000150
        /*06ac*/ 	.short	0x0106
        /*06ae*/ 	.byte	0x04
	.zero		1


	//   ....[92]....
        /*06b0*/ 	.word	0x00003310
        /*06b4*/ 	.word	0x00000000
        /*06b8*/ 	.word	0x00000150
        /*06bc*/ 	.short	0x010a
        /*06be*/ 	.byte	0xff
	.zero		1


	//   ....[93]....
        /*06c0*/ 	.word	0x00003810
        /*06c4*/ 	.word	0x00000000
        /*06c8*/ 	.word	0x00000140
        /*06cc*/ 	.short	0x010a
        /*06ce*/ 	.byte	0xff
	.zero		1


	//   ....[94]....
        /*06d0*/ 	.word	0x00003910
        /*06d4*/ 	.word	0x00000003
        /*06d8*/ 	.word	0x00000000
        /*06dc*/ 	.short	0x0101
        /*06de*/ 	.byte	0xff
	.zero		1


	//   ....[95]....
        /*06e0*/ 	.word	0x00003920
        /*06e4*/ 	.word	0x000000ff
        /*06e8*/ 	.word	0x00000000
        /*06ec*/ 	.short	0x010a
        /*06ee*/ 	.byte	0x04
	.zero		1


	//   ....[96]....
        /*06f0*/ 	.word	0x000039a0
        /*06f4*/ 	.word	0x000000ff
        /*06f8*/ 	.word	0x00000180
        /*06fc*/ 	.short	0x010a
        /*06fe*/ 	.byte	0x08
	.zero		1


	//   ....[97]....
        /*0700*/ 	.word	0x00003a80
        /*0704*/ 	.word	0x000000ff
        /*0708*/ 	.word	0x00000000
        /*070c*/ 	.short	0x010a
        /*070e*/ 	.byte	0x07
	.zero		1


	//   ....[98]....
        /*0710*/ 	.word	0x00003bc0
        /*0714*/ 	.word	0x000000ff
        /*0718*/ 	.word	0x00000000
        /*071c*/ 	.short	0x010a
        /*071e*/ 	.byte	0x04
	.zero		1


	//   ....[99]....
        /*0720*/ 	.word	0x00003db0
        /*0724*/ 	.word	0x000000ff
        /*0728*/ 	.word	0x00000000
        /*072c*/ 	.short	0x010a
        /*072e*/ 	.byte	0x05
	.zero		1


	//   ....[100]....
        /*0730*/ 	.word	0x00003e40
        /*0734*/ 	.word	0x000000ff
        /*0738*/ 	.word	0x00000000
        /*073c*/ 	.short	0x010a
        /*073e*/ 	.byte	0x05
	.zero		1


	//   ....[101]....
        /*0740*/ 	.word	0x00003ed0
        /*0744*/ 	.word	0x000000ff
        /*0748*/ 	.word	0x00000000
        /*074c*/ 	.short	0x010a
        /*074e*/ 	.byte	0x05
	.zero		1


	//   ....[102]....
        /*0750*/ 	.word	0x00003f60
        /*0754*/ 	.word	0x000000ff
        /*0758*/ 	.word	0x00000000
        /*075c*/ 	.short	0x010a
        /*075e*/ 	.byte	0x07
	.zero		1


	//   ....[103]....
        /*0760*/ 	.word	0x000043c0
        /*0764*/ 	.word	0x00000000
        /*0768*/ 	.word	0x00000140
        /*076c*/ 	.short	0x010a
        /*076e*/ 	.byte	0xff
	.zero		1


	//   ....[104]....
        /*0770*/ 	.word	0x00004480
        /*0774*/ 	.word	0x00000000
        /*0778*/ 	.word	0x00000000
        /*077c*/ 	.short	0x0101
        /*077e*/ 	.byte	0xff
	.zero		1


	//   ....[105]....
        /*0780*/ 	.word	0x000047a0
        /*0784*/ 	.word	0x000000ff
        /*0788*/ 	.word	0x00000138
        /*078c*/ 	.short	0x010a
        /*078e*/ 	.byte	0x07
	.zero		1


	//   ....[106]....
        /*0790*/ 	.word	0x00004990
        /*0794*/ 	.word	0x000000ff
        /*0798*/ 	.word	0x00000120
        /*079c*/ 	.short	0x010a
        /*079e*/ 	.byte	0x07
	.zero		1


	//   ....[107]....
        /*07a0*/ 	.word	0x00004b60
        /*07a4*/ 	.word	0x000000ff
        /*07a8*/ 	.word	0x00000110
        /*07ac*/ 	.short	0x010b
        /*07ae*/ 	.byte	0x07
	.zero		1


	//   ....[108]....
        /*07b0*/ 	.word	0x00004bd0
        /*07b4*/ 	.word	0x000000ff
        /*07b8*/ 	.word	0x00000000
        /*07bc*/ 	.short	0x0101
        /*07be*/ 	.byte	0x08
	.zero		1


	//   ....[109]....
        /*07c0*/ 	.word	0x00004c00
        /*07c4*/ 	.word	0x000000ff
        /*07c8*/ 	.word	0x00000128
        /*07cc*/ 	.short	0x010a
        /*07ce*/ 	.byte	0x07
	.zero		1


	//   ....[110]....
        /*07d0*/ 	.word	0x00004e10
        /*07d4*/ 	.word	0x000000ff
        /*07d8*/ 	.word	0x00000118
        /*07dc*/ 	.short	0x010b
        /*07de*/ 	.byte	0x07
	.zero		1


	//   ....[111]....
        /*07e0*/ 	.word	0x00004e30
        /*07e4*/ 	.word	0x000000ff
        /*07e8*/ 	.word	0x00000000
        /*07ec*/ 	.short	0x0101
        /*07ee*/ 	.byte	0x0d
	.zero		1


	//   ....[112]....
        /*07f0*/ 	.word	0x00004e60
        /*07f4*/ 	.word	0x000000ff
        /*07f8*/ 	.word	0x00000120
        /*07fc*/ 	.short	0x010a
        /*07fe*/ 	.byte	0x07
	.zero		1


	//   ....[113]....
        /*0800*/ 	.word	0x00004ea0
        /*0804*/ 	.word	0x00000000
        /*0808*/ 	.word	0x00000128
        /*080c*/ 	.short	0x010a
        /*080e*/ 	.byte	0xff
	.zero		1


	//   ....[114]....
        /*0810*/ 	.word	0x000051e0
        /*0814*/ 	.word	0x00000000
        /*0818*/ 	.word	0x00000140
        /*081c*/ 	.short	0x010a
        /*081e*/ 	.byte	0xff
	.zero		1


	//   ....[115]....
        /*0820*/ 	.word	0x000052f0
        /*0824*/ 	.word	0x00000000
        /*0828*/ 	.word	0x00000000
        /*082c*/ 	.short	0x0101
        /*082e*/ 	.byte	0xff
	.zero		1


	//   ....[116]....
        /*0830*/ 	.word	0x00005d40
        /*0834*/ 	.word	0x00000000
        /*0838*/ 	.word	0x00000110
        /*083c*/ 	.short	0x010a
        /*083e*/ 	.byte	0xff
	.zero		1


	//   ....[117]....
        /*0840*/ 	.word	0x00005db0
        /*0844*/ 	.word	0x00000071
        /*0848*/ 	.word	0x00000160
        /*084c*/ 	.short	0x010a
        /*084e*/ 	.byte	0xff
	.zero		1


	//   ....[118]....
        /*0850*/ 	.word	0x00005e90
        /*0854*/ 	.word	0x00000000
        /*0858*/ 	.word	0x00000110
        /*085c*/ 	.short	0x010a
        /*085e*/ 	.byte	0xff
	.zero		1


	//   ....[119]....
        /*0860*/ 	.word	0x00005fd0
        /*0864*/ 	.word	0x00000000
        /*0868*/ 	.word	0x00000000
        /*086c*/ 	.short	0x0101
        /*086e*/ 	.byte	0xff
	.zero		1


	//   ....[120]....
        /*0870*/ 	.word	0x00006030
        /*0874*/ 	.word	0x00000071
        /*0878*/ 	.word	0x00000160
        /*087c*/ 	.short	0x010a
        /*087e*/ 	.byte	0xff
	.zero		1


	//   ....[121]....
        /*0880*/ 	.word	0x00006b80
        /*0884*/ 	.word	0x00000020
        /*0888*/ 	.word	0x00000110
        /*088c*/ 	.short	0x010a
        /*088e*/ 	.byte	0xff
	.zero		1


	//   ....[122]....
        /*0890*/ 	.word	0x00006c40
        /*0894*/ 	.word	0x00000020
        /*0898*/ 	.word	0x00000110
        /*089c*/ 	.short	0x010a
        /*089e*/ 	.byte	0xff
	.zero		1


	//   ....[123]....
        /*08a0*/ 	.word	0x00006d60
        /*08a4*/ 	.word	0x00000003
        /*08a8*/ 	.word	0x00000000
        /*08ac*/ 	.short	0x0101
        /*08ae*/ 	.byte	0xff
	.zero		1


	//   ....[124]....
        /*08b0*/ 	.word	0x000071a0
        /*08b4*/ 	.word	0x000000ff
        /*08b8*/ 	.word	0x00000000
        /*08bc*/ 	.short	0x0101
        /*08be*/ 	.byte	0x05
	.zero		1


	//   ....[125]....
        /*08c0*/ 	.word	0x000079e0
        /*08c4*/ 	.word	0x00000003
        /*08c8*/ 	.word	0x000001b0
        /*08cc*/ 	.short	0x010a
        /*08ce*/ 	.byte	0xff
	.zero		1


	//   ....[126]....
        /*08d0*/ 	.word	0x00007a40
        /*08d4*/ 	.word	0x00000002
        /*08d8*/ 	.word	0x00000088
        /*08dc*/ 	.short	0x010a
        /*08de*/ 	.byte	0xff
	.zero		1


	//   ....[127]....
        /*08e0*/ 	.word	0x00007aa0
        /*08e4*/ 	.word	0x00000002
        /*08e8*/ 	.word	0x00000088
        /*08ec*/ 	.short	0x010a
        /*08ee*/ 	.byte	0xff
	.zero		1


	//   ....[128]....
        /*08f0*/ 	.word	0x00007af0
        /*08f4*/ 	.word	0x00000002
        /*08f8*/ 	.word	0x00000140
        /*08fc*/ 	.short	0x010a
        /*08fe*/ 	.byte	0xff
	.zero		1


	//   ....[129]....
        /*0900*/ 	.word	0x00007b50
        /*0904*/ 	.word	0x00000000
        /*0908*/ 	.word	0x00000000
        /*090c*/ 	.short	0x010a
        /*090e*/ 	.byte	0xff
	.zero		1


	//   ....[130]....
        /*0910*/ 	.word	0x00007bb0
        /*0914*/ 	.word	0x00000000
        /*0918*/ 	.word	0x00000000
        /*091c*/ 	.short	0x010a
        /*091e*/ 	.byte	0xff
	.zero		1


	//   ....[131]....
        /*0920*/ 	.word	0x00007c10
        /*0924*/ 	.word	0x00000000
        /*0928*/ 	.word	0x00000000
        /*092c*/ 	.short	0x010a
        /*092e*/ 	.byte	0xff
	.zero		1


	//   ....[132]....
        /*0930*/ 	.word	0x00007c70
        /*0934*/ 	.word	0x00000000
        /*0938*/ 	.word	0x00000000
        /*093c*/ 	.short	0x010a
        /*093e*/ 	.byte	0xff
	.zero		1


	//   ....[133]....
        /*0940*/ 	.word	0x00007cd0
        /*0944*/ 	.word	0x00000000
        /*0948*/ 	.word	0x00000000
        /*094c*/ 	.short	0x010a
        /*094e*/ 	.byte	0xff
	.zero		1


	//   ....[134]....
        /*0950*/ 	.word	0x00007d30
        /*0954*/ 	.word	0x00000000
        /*0958*/ 	.word	0x00000000
        /*095c*/ 	.short	0x010a
        /*095e*/ 	.byte	0xff
	.zero		1


	//   ....[135]....
        /*0960*/ 	.word	0x00007d90
        /*0964*/ 	.word	0x00000000
        /*0968*/ 	.word	0x00000000
        /*096c*/ 	.short	0x010a
        /*096e*/ 	.byte	0xff
	.zero		1


	//   ....[136]....
        /*0970*/ 	.word	0x00007df0
        /*0974*/ 	.word	0x00000000
        /*0978*/ 	.word	0x00000000
        /*097c*/ 	.short	0x010a
        /*097e*/ 	.byte	0xff
	.zero		1


	//   ....[137]....
        /*0980*/ 	.word	0x00007e50
        /*0984*/ 	.word	0x00000000
        /*0988*/ 	.word	0x00000000
        /*098c*/ 	.short	0x010a
        /*098e*/ 	.byte	0xff
	.zero		1


	//   ....[138]....
        /*0990*/ 	.word	0x00007eb0
        /*0994*/ 	.word	0x00000000
        /*0998*/ 	.word	0x00000000
        /*099c*/ 	.short	0x010a
        /*099e*/ 	.byte	0xff
	.zero		1


	//   ....[139]....
        /*09a0*/ 	.word	0x00007f10
        /*09a4*/ 	.word	0x00000000
        /*09a8*/ 	.word	0x00000000
        /*09ac*/ 	.short	0x010a
        /*09ae*/ 	.byte	0xff
	.zero		1


	//   ....[140]....
        /*09b0*/ 	.word	0x00007f70
        /*09b4*/ 	.word	0x00000000
        /*09b8*/ 	.word	0x00000000
        /*09bc*/ 	.short	0x010a
        /*09be*/ 	.byte	0xff
	.zero		1


	//   ....[141]....
        /*09c0*/ 	.word	0x00007fd0
        /*09c4*/ 	.word	0x00000000
        /*09c8*/ 	.word	0x00000000
        /*09cc*/ 	.short	0x010a
        /*09ce*/ 	.byte	0xff
	.zero		1


	//   ....[142]....
        /*09d0*/ 	.word	0x00008030
        /*09d4*/ 	.word	0x00000000
        /*09d8*/ 	.word	0x00000000
        /*09dc*/ 	.short	0x010a
        /*09de*/ 	.byte	0xff
	.zero		1


	//   ....[143]....
        /*09e0*/ 	.word	0x00008090
        /*09e4*/ 	.word	0x00000000
        /*09e8*/ 	.word	0x00000000
        /*09ec*/ 	.short	0x010a
        /*09ee*/ 	.byte	0xff
	.zero		1


	//   ....[144]....
        /*09f0*/ 	.word	0x000080f0
        /*09f4*/ 	.word	0x00000000
        /*09f8*/ 	.word	0x00000000
        /*09fc*/ 	.short	0x010a
        /*09fe*/ 	.byte	0xff
	.zero		1


	//   ....[145]....
        /*0a00*/ 	.word	0x00008140
        /*0a04*/ 	.word	0x00000000
        /*0a08*/ 	.word	0x000001a0
        /*0a0c*/ 	.short	0x010a
        /*0a0e*/ 	.byte	0xff
	.zero		1


	//   ....[146]....
        /*0a10*/ 	.word	0x000081a0
        /*0a14*/ 	.word	0x00000000
        /*0a18*/ 	.word	0x00000150
        /*0a1c*/ 	.short	0x010a
        /*0a1e*/ 	.byte	0xff
	.zero		1


	//   ....[147]....
        /*0a20*/ 	.word	0x000081f0
        /*0a24*/ 	.word	0x00000000
        /*0a28*/ 	.word	0x00000140
        /*0a2c*/ 	.short	0x010a
        /*0a2e*/ 	.byte	0xff
	.zero		1


	//   ....[148]....
        /*0a30*/ 	.word	0x00008250
        /*0a34*/ 	.word	0x00000000
        /*0a38*/ 	.word	0x00000150
        /*0a3c*/ 	.short	0x010a
        /*0a3e*/ 	.byte	0xff
	.zero		1


	//   ....[149]....
        /*0a40*/ 	.word	0x000082a0
        /*0a44*/ 	.word	0x00000000
        /*0a48*/ 	.word	0x00000140
        /*0a4c*/ 	.short	0x010a
        /*0a4e*/ 	.byte	0xff
	.zero		1


	//   ....[150]....
        /*0a50*/ 	.word	0x00008300
        /*0a54*/ 	.word	0x00000003
        /*0a58*/ 	.word	0x00000180
        /*0a5c*/ 	.short	0x010a
        /*0a5e*/ 	.byte	0xff
	.zero		1


	//   ....[151]....
        /*0a60*/ 	.word	0x00008360
        /*0a64*/ 	.word	0x00000000
        /*0a68*/ 	.word	0x00000000
        /*0a6c*/ 	.short	0x010a
        /*0a6e*/ 	.byte	0xff
	.zero		1


	//   ....[152]....
        /*0a70*/ 	.word	0x000083c0
        /*0a74*/ 	.word	0x00000000
        /*0a78*/ 	.word	0x00000000
        /*0a7c*/ 	.short	0x010a
        /*0a7e*/ 	.byte	0xff
	.zero		1


	//   ....[153]....
        /*0a80*/ 	.word	0x00008420
        /*0a84*/ 	.word	0x00000000
        /*0a88*/ 	.word	0x00000000
        /*0a8c*/ 	.short	0x010a
        /*0a8e*/ 	.byte	0xff
	.zero		1


	//   ....[154]....
        /*0a90*/ 	.word	0x00008480
        /*0a94*/ 	.word	0x00000000
        /*0a98*/ 	.word	0x00000000
        /*0a9c*/ 	.short	0x010a
        /*0a9e*/ 	.byte	0xff
	.zero		1


	//   ....[155]....
        /*0aa0*/ 	.word	0x000084e0
        /*0aa4*/ 	.word	0x00000000
        /*0aa8*/ 	.word	0x00000000
        /*0aac*/ 	.short	0x010a
        /*0aae*/ 	.byte	0xff
	.zero		1


	//   ....[156]....
        /*0ab0*/ 	.word	0x00008530
        /*0ab4*/ 	.word	0x00000000
        /*0ab8*/ 	.word	0x00000140
        /*0abc*/ 	.short	0x010a
        /*0abe*/ 	.byte	0xff
	.zero		1


	//   ....[157]....
        /*0ac0*/ 	.word	0x00008590
        /*0ac4*/ 	.word	0x00000000
        /*0ac8*/ 	.word	0x00000138
        /*0acc*/ 	.short	0x010a
        /*0ace*/ 	.byte	0xff
	.zero		1


	//   ....[158]....
        /*0ad0*/ 	.word	0x000085f0
        /*0ad4*/ 	.word	0x00000003
        /*0ad8*/ 	.word	0x00000120
        /*0adc*/ 	.short	0x010a
        /*0ade*/ 	.byte	0xff
	.zero		1


	//   ....[159]....
        /*0ae0*/ 	.word	0x00008650
        /*0ae4*/ 	.word	0x00000003
        /*0ae8*/ 	.word	0x00000128
        /*0aec*/ 	.short	0x010a
        /*0aee*/ 	.byte	0xff
	.zero		1


	//   ....[160]....
        /*0af0*/ 	.word	0x000086b0
        /*0af4*/ 	.word	0x00000000
        /*0af8*/ 	.word	0x00000120
        /*0afc*/ 	.short	0x010a
        /*0afe*/ 	.byte	0xff
	.zero		1


	//   ....[161]....
        /*0b00*/ 	.word	0x00008700
        /*0b04*/ 	.word	0x00000000
        /*0b08*/ 	.word	0x00000140
        /*0b0c*/ 	.short	0x010a
        /*0b0e*/ 	.byte	0xff
	.zero		1


	//   ....[162]....
        /*0b10*/ 	.word	0x00008750
        /*0b14*/ 	.word	0x00000000
        /*0b18*/ 	.word	0x00000110
        /*0b1c*/ 	.short	0x010a
        /*0b1e*/ 	.byte	0xff
	.zero		1


	//   ....[163]....
        /*0b20*/ 	.word	0x000087a0
        /*0b24*/ 	.word	0x00000071
        /*0b28*/ 	.word	0x00000160
        /*0b2c*/ 	.short	0x010a
        /*0b2e*/ 	.byte	0xff
	.zero		1


	//   ....[164]....
        /*0b30*/ 	.word	0x000087f0
        /*0b34*/ 	.word	0x00000020
        /*0b38*/ 	.word	0x00000110
        /*0b3c*/ 	.short	0x010a
        /*0b3e*/ 	.byte	0xff
	.zero		1


	//----- nvinfo : EIATTR_NUM_MBARRIERS
	.align		4
.L_47:
        /*0b40*/ 	.byte	0x03, 0x38
        /*0b42*/ 	.short	0x0038


	//----- nvinfo : EIATTR_EXIT_INSTR_OFFSETS
	.align		4
        /*0b44*/ 	.byte	0x04, 0x1c
        /*0b46*/ 	.short	(.L_49 - .L_48)


	//   ....[0]....
.L_48:
        /*0b48*/ 	.word	0x00002df0


	//   ....[1]....
        /*0b4c*/ 	.word	0x000032e0


	//   ....[2]....
        /*0b50*/ 	.word	0x00003340


	//   ....[3]....
        /*0b54*/ 	.word	0x000041c0


	//   ....[4]....
        /*0b58*/ 	.word	0x00004ed0


	//   ....[5]....
        /*0b5c*/ 	.word	0x00004f10


	//   ....[6]....
        /*0b60*/ 	.word	0x000079d0


	//----- nvinfo : EIATTR_MAX_THREADS
	.align		4
.L_49:
        /*0b64*/ 	.byte	0x04, 0x05
        /*0b66*/ 	.short	(.L_51 - .L_50)
.L_50:
        /*0b68*/ 	.word	0x00000100
        /*0b6c*/ 	.word	0x00000001
        /*0b70*/ 	.word	0x00000001


	//----- nvinfo : EIATTR_CRS_STACK_SIZE
	.align		4
.L_51:
        /*0b74*/ 	.byte	0x04, 0x1e
        /*0b76*/ 	.short	(.L_53 - .L_52)
.L_52:
        /*0b78*/ 	.word	0x00000000


	//----- nvinfo : EIATTR_CBANK_PARAM_SIZE
	.align		4
.L_53:
        /*0b7c*/ 	.byte	0x03, 0x19
        /*0b7e*/ 	.short	0x0800


	//----- nvinfo : EIATTR_PARAM_CBANK
	.align		4
        /*0b80*/ 	.byte	0x04, 0x0a
        /*0b82*/ 	.short	(.L_55 - .L_54)
	.align		4
.L_54:
        /*0b84*/ 	.word	index@(.nv.constant0._ZN7cutlass13device_kernelINS_4gemm6kernel13GemmUniversalIN4cute5tupleIJiiiiEEENS1_10collective13CollectiveMmaINS1_35MainloopSm100TmaUmmaWarpSpecializedILi17ELi2ELi4ENS5_IJNS4_1CILi1EEESB_SB_EEEEENS5_IJNSA_ILi64EEENSA_ILi128EEESE_EEENS_12float_e5m2_tENS5_IJlSB_lEEENS_12float_e4m3_tESI_NS4_8TiledMMAINS4_8MMA_AtomIJNS4_10MMA_TraitsINS4_19SM100_MMA_F8F6F4_SSEJSH_SJ_fSE_SF_NS4_17integral_constantINS4_4UMMA5MajorELSQ_0EEESR_NSO_INSP_7ScaleInELSS_0EEEST_EEEEEENS4_6LayoutISC_NS5_IJNSA_ILi0EEESX_SX_EEEEENS5_IJNS4_10UnderscoreES10_S10_EEEEENS4_13SM90_TMA_LOADENS4_14ComposedLayoutINS4_7SwizzleILi2ELi4ELi3EEENS4_18smem_ptr_flag_bitsILi8EEENSW_INS5_IJNSA_ILi8EEESE_EEENS5_IJSE_SB_EEEEEEEvNS4_8identityES13_S1D_vS1E_EENS_8epilogue10collective18CollectiveEpilogueINS1G_23Sm100TmaWarpSpecializedILi2ELi2ELi32ELb0ELb0EEEJSG_NS5_IJNSW_ISE_SB_EES1L_EEESH_SI_SH_SI_NS1G_6fusion15FusionCallbacksIS1K_NS1N_17LinearCombinationISH_fSH_fLNS_15FloatRoundStyleE2EEESG_S1M_JEEENS4_5SM1004TMEM4LOAD26SM100_TMEM_LOAD_16dp32b32xES13_S1D_NS4_39AutoVectorizingCopyWithAssumedAlignmentILi128EEENS4_14SM90_TMA_STOREES1D_S1Y_S1Y_EEEvvEEEEvNT_6ParamsE)
        /*0b88*/ 	.short	0x0380
        /*0b8a*/ 	.short	0x0800


	//----- nvinfo : EIATTR_SW_WAR
	.align		4
.L_55:
        /*0b8c*/ 	.byte	0x04, 0x36
        /*0b8e*/ 	.short	(.L_57 - .L_56)
.L_56:
        /*0b90*/ 	.word	0x00000008
.L_57:


//--------------------- .nv.callgraph             --------------------------
	.section	.nv.callgraph,"",@"SHT_CUDA_CALLGRAPH"
	.align	4
	.sectionentsize	8
	.align		4
        /*0000*/ 	.word	0x00000000
	.align		4
        /*0004*/ 	.word	0xffffffff
	.align		4
        /*0008*/ 	.word	index@(_ZN7cutlass13device_kernelINS_4gemm6kernel13GemmUniversalIN4cute5tupleIJiiiiEEENS1_10collective13CollectiveMmaINS1_35MainloopSm100TmaUmmaWarpSpecializedILi17ELi2ELi4ENS5_IJNS4_1CILi1EEESB_SB_EEEEENS5_IJNSA_ILi64EEENSA_ILi128EEESE_EEENS_12float_e5m2_tENS5_IJlSB_lEEENS_12float_e4m3_tESI_NS4_8TiledMMAINS4_8MMA_AtomIJNS4_10MMA_TraitsINS4_19SM100_MMA_F8F6F4_SSEJSH_SJ_fSE_SF_NS4_17integral_constantINS4_4UMMA5MajorELSQ_0EEESR_NSO_INSP_7ScaleInELSS_0EEEST_EEEEEENS4_6LayoutISC_NS5_IJNSA_ILi0EEESX_SX_EEEEENS5_IJNS4_10UnderscoreES10_S10_EEEEENS4_13SM90_TMA_LOADENS4_14ComposedLayoutINS4_7SwizzleILi2ELi4ELi3EEENS4_18smem_ptr_flag_bitsILi8EEENSW_INS5_IJNSA_ILi8EEESE_EEENS5_IJSE_SB_EEEEEEEvNS4_8identityES13_S1D_vS1E_EENS_8epilogue10collective18CollectiveEpilogueINS1G_23Sm100TmaWarpSpecializedILi2ELi2ELi32ELb0ELb0EEEJSG_NS5_IJNSW_ISE_SB_EES1L_EEESH_SI_SH_SI_NS1G_6fusion15FusionCallbacksIS1K_NS1N_17LinearCombinationISH_fSH_fLNS_15FloatRoundStyleE2EEESG_S1M_JEEENS4_5SM1004TMEM4LOAD26SM100_TMEM_LOAD_16dp32b32xES13_S1D_NS4_39AutoVectorizingCopyWithAssumedAlignmentILi128EEENS4_14SM90_TMA_STOREES1D_S1Y_S1Y_EEEvvEEEEvNT_6ParamsE)
	.align		4
        /*000c*/ 	.word	index@(__assertfail)
	.align		4
        /*0010*/ 	.word	0x00000000
	.align		4
        /*0014*/ 	.word	0xfffffffe
	.align		4
        /*0018*/ 	.word	0x00000000
	.align		4
        /*001c*/ 	.word	0xfffffffd
	.align		4
        /*0020*/ 	.word	0x00000000
	.align		4
        /*0024*/ 	.word	0xfffffffc


//--------------------- .nv.constant4             --------------------------
	.section	.nv.constant4,"a",@progbits
	.align	8
	.align		8
.nv.constant4:
        /*0000*/ 	.dword	__assertfail
	.align		8
        /*0008*/ 	.dword	__unnamed_1
	.align		8
        /*0010*/ 	.dword	__unnamed_2
	.align		8
        /*0018*/ 	.dword	_ZN40_INTERNAL_acf66ae5_4_k_cu_148088da_267794cuda3std3__45__cpo5beginE
	.align		8
        /*0020*/ 	.dword	_ZN40_INTERNAL_acf66ae5_4_k_cu_148088da_267794cuda3std3__45__cpo3endE
	.align		8
        /*0028*/ 	.dword	_ZN40_INTERNAL_acf66ae5_4_k_cu_148088da_267794cuda3std3__45__cpo6cbeginE
	.align		8
        /*0030*/ 	.dword	_ZN40_INTERNAL_acf66ae5_4_k_cu_148088da_267794cuda3std3__45__cpo4cendE
	.align		8
        /*0038*/ 	.dword	_ZN40_INTERNAL_acf66ae5_4_k_cu_148088da_267794cuda3std3__442_GLOBAL__N__acf66ae5_4_k_cu_148088da_267796ignoreE
	.align		8
        /*0040*/ 	.dword	_ZN40_INTERNAL_acf66ae5_4_k_cu_148088da_267794cuda3std3__419piecewise_constructE
	.align		8
        /*0048*/ 	.dword	_ZN40_INTERNAL_acf66ae5_4_k_cu_148088da_267794cuda3std3__48in_placeE
	.align		8
        /*0050*/ 	.dword	_ZN40_INTERNAL_acf66ae5_4_k_cu_148088da_267794cuda3std6ranges3__45__cpo4swapE
	.align		8
        /*0058*/ 	.dword	_ZN40_INTERNAL_acf66ae5_4_k_cu_148088da_267794cuda3std6ranges3__45__cpo9iter_moveE
	.align		8
        /*0060*/ 	.dword	_ZN40_INTERNAL_acf66ae5_4_k_cu_148088da_267794cute7productE
	.align		8
        /*0068*/ 	.dword	_ZN40_INTERNAL_acf66ae5_4_k_cu_148088da_267794cute1_E
	.align		8
        /*0070*/ 	.dword	$str$25
	.align		8
        /*0078*/ 	.dword	$str$26
	.align		8
        /*0080*/ 	.dword	$str$27
	.align		8
        /*0088*/ 	.dword	$str$28


//--------------------- .text._ZN7cutlass13device_kernelINS_4gemm6kernel13GemmUniversalIN4cute5tupleIJiiiiEEENS1_10collective13CollectiveMmaINS1_35MainloopSm100TmaUmmaWarpSpecializedILi17ELi2ELi4ENS5_IJNS4_1CILi1EEESB_SB_EEEEENS5_IJNSA_ILi64EEENSA_ILi128EEESE_EEENS_12float_e5m2_tENS5_IJlSB_lEEENS_12float_e4m3_tESI_NS4_8TiledMMAINS4_8MMA_AtomIJNS4_10MMA_TraitsINS4_19SM100_MMA_F8F6F4_SSEJSH_SJ_fSE_SF_NS4_17integral_constantINS4_4UMMA5MajorELSQ_0EEESR_NSO_INSP_7ScaleInELSS_0EEEST_EEEEEENS4_6LayoutISC_NS5_IJNSA_ILi0EEESX_SX_EEEEENS5_IJNS4_10UnderscoreES10_S10_EEEEENS4_13SM90_TMA_LOADENS4_14ComposedLayoutINS4_7SwizzleILi2ELi4ELi3EEENS4_18smem_ptr_flag_bitsILi8EEENSW_INS5_IJNSA_ILi8EEESE_EEENS5_IJSE_SB_EEEEEEEvNS4_8identityES13_S1D_vS1E_EENS_8epilogue10collective18CollectiveEpilogueINS1G_23Sm100TmaWarpSpecializedILi2ELi2ELi32ELb0ELb0EEEJSG_NS5_IJNSW_ISE_SB_EES1L_EEESH_SI_SH_SI_NS1G_6fusion15FusionCallbacksIS1K_NS1N_17LinearCombinationISH_fSH_fLNS_15FloatRoundStyleE2EEESG_S1M_JEEENS4_5SM1004TMEM4LOAD26SM100_TMEM_LOAD_16dp32b32xES13_S1D_NS4_39AutoVectorizingCopyWithAssumedAlignmentILi128EEENS4_14SM90_TMA_STOREES1D_S1Y_S1Y_EEEvvEEEEvNT_6ParamsE --------------------------
	.section	.text._ZN7cutlass13device_kernelINS_4gemm6kernel13GemmUniversalIN4cute5tupleIJiiiiEEENS1_10collective13CollectiveMmaINS1_35MainloopSm100TmaUmmaWarpSpecializedILi17ELi2ELi4ENS5_IJNS4_1CILi1EEESB_SB_EEEEENS5_IJNSA_ILi64EEENSA_ILi128EEESE_EEENS_12float_e5m2_tENS5_IJlSB_lEEENS_12float_e4m3_tESI_NS4_8TiledMMAINS4_8MMA_AtomIJNS4_10MMA_TraitsINS4_19SM100_MMA_F8F6F4_SSEJSH_SJ_fSE_SF_NS4_17integral_constantINS4_4UMMA5MajorELSQ_0EEESR_NSO_INSP_7ScaleInELSS_0EEEST_EEEEEENS4_6LayoutISC_NS5_IJNSA_ILi0EEESX_SX_EEEEENS5_IJNS4_10UnderscoreES10_S10_EEEEENS4_13SM90_TMA_LOADENS4_14ComposedLayoutINS4_7SwizzleILi2ELi4ELi3EEENS4_18smem_ptr_flag_bitsILi8EEENSW_INS5_IJNSA_ILi8EEESE_EEENS5_IJSE_SB_EEEEEEEvNS4_8identityES13_S1D_vS1E_EENS_8epilogue10collective18CollectiveEpilogueINS1G_23Sm100TmaWarpSpecializedILi2ELi2ELi32ELb0ELb0EEEJSG_NS5_IJNSW_ISE_SB_EES1L_EEESH_SI_SH_SI_NS1G_6fusion15FusionCallbacksIS1K_NS1N_17LinearCombinationISH_fSH_fLNS_15FloatRoundStyleE2EEESG_S1M_JEEENS4_5SM1004TMEM4LOAD26SM100_TMEM_LOAD_16dp32b32xES13_S1D_NS4_39AutoVectorizingCopyWithAssumedAlignmentILi128EEENS4_14SM90_TMA_STOREES1D_S1Y_S1Y_EEEvvEEEEvNT_6ParamsE,"ax",@progbits
	.align	128
.text._ZN7cutlass13device_kernelINS_4gemm6kernel13GemmUniversalIN4cute5tupleIJiiiiEEENS1_10collective13CollectiveMmaINS1_35MainloopSm100TmaUmmaWarpSpecializedILi17ELi2ELi4ENS5_IJNS4_1CILi1EEESB_SB_EEEEENS5_IJNSA_ILi64EEENSA_ILi128EEESE_EEENS_12float_e5m2_tENS5_IJlSB_lEEENS_12float_e4m3_tESI_NS4_8TiledMMAINS4_8MMA_AtomIJNS4_10MMA_TraitsINS4_19SM100_MMA_F8F6F4_SSEJSH_SJ_fSE_SF_NS4_17integral_constantINS4_4UMMA5MajorELSQ_0EEESR_NSO_INSP_7ScaleInELSS_0EEEST_EEEEEENS4_6LayoutISC_NS5_IJNSA_ILi0EEESX_SX_EEEEENS5_IJNS4_10UnderscoreES10_S10_EEEEENS4_13SM90_TMA_LOADENS4_14ComposedLayoutINS4_7SwizzleILi2ELi4ELi3EEENS4_18smem_ptr_flag_bitsILi8EEENSW_INS5_IJNSA_ILi8EEESE_EEENS5_IJSE_SB_EEEEEEEvNS4_8identityES13_S1D_vS1E_EENS_8epilogue10collective18CollectiveEpilogueINS1G_23Sm100TmaWarpSpecializedILi2ELi2ELi32ELb0ELb0EEEJSG_NS5_IJNSW_ISE_SB_EES1L_EEESH_SI_SH_SI_NS1G_6fusion15FusionCallbacksIS1K_NS1N_17LinearCombinationISH_fSH_fLNS_15FloatRoundStyleE2EEESG_S1M_JEEENS4_5SM1004TMEM4LOAD26SM100_TMEM_LOAD_16dp32b32xES13_S1D_NS4_39AutoVectorizingCopyWithAssumedAlignmentILi128EEENS4_14SM90_TMA_STOREES1D_S1Y_S1Y_EEEvvEEEEvNT_6ParamsE:
        .type           _ZN7cutlass13device_kernelINS_4gemm6kernel13GemmUniversalIN4cute5tupleIJiiiiEEENS1_10collective13CollectiveMmaINS1_35MainloopSm100TmaUmmaWarpSpecializedILi17ELi2ELi4ENS5_IJNS4_1CILi1EEESB_SB_EEEEENS5_IJNSA_ILi64EEENSA_ILi128EEESE_EEENS_12float_e5m2_tENS5_IJlSB_lEEENS_12float_e4m3_tESI_NS4_8TiledMMAINS4_8MMA_AtomIJNS4_10MMA_TraitsINS4_19SM100_MMA_F8F6F4_SSEJSH_SJ_fSE_SF_NS4_17integral_constantINS4_4UMMA5MajorELSQ_0EEESR_NSO_INSP_7ScaleInELSS_0EEEST_EEEEEENS4_6LayoutISC_NS5_IJNSA_ILi0EEESX_SX_EEEEENS5_IJNS4_10UnderscoreES10_S10_EEEEENS4_13SM90_TMA_LOADENS4_14ComposedLayoutINS4_7SwizzleILi2ELi4ELi3EEENS4_18smem_ptr_flag_bitsILi8EEENSW_INS5_IJNSA_ILi8EEESE_EEENS5_IJSE_SB_EEEEEEEvNS4_8identityES13_S1D_vS1E_EENS_8epilogue10collective18CollectiveEpilogueINS1G_23Sm100TmaWarpSpecializedILi2ELi2ELi32ELb0ELb0EEEJSG_NS5_IJNSW_ISE_SB_EES1L_EEESH_SI_SH_SI_NS1G_6fusion15FusionCallbacksIS1K_NS1N_17LinearCombinationISH_fSH_fLNS_15FloatRoundStyleE2EEESG_S1M_JEEENS4_5SM1004TMEM4LOAD26SM100_TMEM_LOAD_16dp32b32xES13_S1D_NS4_39AutoVectorizingCopyWithAssumedAlignmentILi128EEENS4_14SM90_TMA_STOREES1D_S1Y_S1Y_EEEvvEEEEvNT_6ParamsE,@function
        .size           _ZN7cutlass13device_kernelINS_4gemm6kernel13GemmUniversalIN4cute5tupleIJiiiiEEENS1_10collective13CollectiveMmaINS1_35MainloopSm100TmaUmmaWarpSpecializedILi17ELi2ELi4ENS5_IJNS4_1CILi1EEESB_SB_EEEEENS5_IJNSA_ILi64EEENSA_ILi128EEESE_EEENS_12float_e5m2_tENS5_IJlSB_lEEENS_12float_e4m3_tESI_NS4_8TiledMMAINS4_8MMA_AtomIJNS4_10MMA_TraitsINS4_19SM100_MMA_F8F6F4_SSEJSH_SJ_fSE_SF_NS4_17integral_constantINS4_4UMMA5MajorELSQ_0EEESR_NSO_INSP_7ScaleInELSS_0EEEST_EEEEEENS4_6LayoutISC_NS5_IJNSA_ILi0EEESX_SX_EEEEENS5_IJNS4_10UnderscoreES10_S10_EEEEENS4_13SM90_TMA_LOADENS4_14ComposedLayoutINS4_7SwizzleILi2ELi4ELi3EEENS4_18smem_ptr_flag_bitsILi8EEENSW_INS5_IJNSA_ILi8EEESE_EEENS5_IJSE_SB_EEEEEEEvNS4_8identityES13_S1D_vS1E_EENS_8epilogue10collective18CollectiveEpilogueINS1G_23Sm100TmaWarpSpecializedILi2ELi2ELi32ELb0ELb0EEEJSG_NS5_IJNSW_ISE_SB_EES1L_EEESH_SI_SH_SI_NS1G_6fusion15FusionCallbacksIS1K_NS1N_17LinearCombinationISH_fSH_fLNS_15FloatRoundStyleE2EEESG_S1M_JEEENS4_5SM1004TMEM4LOAD26SM100_TMEM_LOAD_16dp32b32xES13_S1D_NS4_39AutoVectorizingCopyWithAssumedAlignmentILi128EEENS4_14SM90_TMA_STOREES1D_S1Y_S1Y_EEEvvEEEEvNT_6ParamsE,(.L_x_182 - _ZN7cutlass13device_kernelINS_4gemm6kernel13GemmUniversalIN4cute5tupleIJiiiiEEENS1_10collective13CollectiveMmaINS1_35MainloopSm100TmaUmmaWarpSpecializedILi17ELi2ELi4ENS5_IJNS4_1CILi1EEESB_SB_EEEEENS5_IJNSA_ILi64EEENSA_ILi128EEESE_EEENS_12float_e5m2_tENS5_IJlSB_lEEENS_12float_e4m3_tESI_NS4_8TiledMMAINS4_8MMA_AtomIJNS4_10MMA_TraitsINS4_19SM100_MMA_F8F6F4_SSEJSH_SJ_fSE_SF_NS4_17integral_constantINS4_4UMMA5MajorELSQ_0EEESR_NSO_INSP_7ScaleInELSS_0EEEST_EEEEEENS4_6LayoutISC_NS5_IJNSA_ILi0EEESX_SX_EEEEENS5_IJNS4_10UnderscoreES10_S10_EEEEENS4_13SM90_TMA_LOADENS4_14ComposedLayoutINS4_7SwizzleILi2ELi4ELi3EEENS4_18smem_ptr_flag_bitsILi8EEENSW_INS5_IJNSA_ILi8EEESE_EEENS5_IJSE_SB_EEEEEEEvNS4_8identityES13_S1D_vS1E_EENS_8epilogue10collective18CollectiveEpilogueINS1G_23Sm100TmaWarpSpecializedILi2ELi2ELi32ELb0ELb0EEEJSG_NS5_IJNSW_ISE_SB_EES1L_EEESH_SI_SH_SI_NS1G_6fusion15FusionCallbacksIS1K_NS1N_17LinearCombinationISH_fSH_fLNS_15FloatRoundStyleE2EEESG_S1M_JEEENS4_5SM1004TMEM4LOAD26SM100_TMEM_LOAD_16dp32b32xES13_S1D_NS4_39AutoVectorizingCopyWithAssumedAlignmentILi128EEENS4_14SM90_TMA_STOREES1D_S1Y_S1Y_EEEvvEEEEvNT_6ParamsE)
        .other          _ZN7cutlass13device_kernelINS_4gemm6kernel13GemmUniversalIN4cute5tupleIJiiiiEEENS1_10collective13CollectiveMmaINS1_35MainloopSm100TmaUmmaWarpSpecializedILi17ELi2ELi4ENS5_IJNS4_1CILi1EEESB_SB_EEEEENS5_IJNSA_ILi64EEENSA_ILi128EEESE_EEENS_12float_e5m2_tENS5_IJlSB_lEEENS_12float_e4m3_tESI_NS4_8TiledMMAINS4_8MMA_AtomIJNS4_10MMA_TraitsINS4_19SM100_MMA_F8F6F4_SSEJSH_SJ_fSE_SF_NS4_17integral_constantINS4_4UMMA5MajorELSQ_0EEESR_NSO_INSP_7ScaleInELSS_0EEEST_EEEEEENS4_6LayoutISC_NS5_IJNSA_ILi0EEESX_SX_EEEEENS5_IJNS4_10UnderscoreES10_S10_EEEEENS4_13SM90_TMA_LOADENS4_14ComposedLayoutINS4_7SwizzleILi2ELi4ELi3EEENS4_18smem_ptr_flag_bitsILi8EEENSW_INS5_IJNSA_ILi8EEESE_EEENS5_IJSE_SB_EEEEEEEvNS4_8identityES13_S1D_vS1E_EENS_8epilogue10collective18CollectiveEpilogueINS1G_23Sm100TmaWarpSpecializedILi2ELi2ELi32ELb0ELb0EEEJSG_NS5_IJNSW_ISE_SB_EES1L_EEESH_SI_SH_SI_NS1G_6fusion15FusionCallbacksIS1K_NS1N_17LinearCombinationISH_fSH_fLNS_15FloatRoundStyleE2EEESG_S1M_JEEENS4_5SM1004TMEM4LOAD26SM100_TMEM_LOAD_16dp32b32xES13_S1D_NS4_39AutoVectorizingCopyWithAssumedAlignmentILi128EEENS4_14SM90_TMA_STOREES1D_S1Y_S1Y_EEEvvEEEEvNT_6ParamsE,@"STO_CUDA_ENTRY STV_DEFAULT"
_ZN7cutlass13device_kernelINS_4gemm6kernel13GemmUniversalIN4cute5tupleIJiiiiEEENS1_10collective13CollectiveMmaINS1_35MainloopSm100TmaUmmaWarpSpecializedILi17ELi2ELi4ENS5_IJNS4_1CILi1EEESB_SB_EEEEENS5_IJNSA_ILi64EEENSA_ILi128EEESE_EEENS_12float_e5m2_tENS5_IJlSB_lEEENS_12float_e4m3_tESI_NS4_8TiledMMAINS4_8MMA_AtomIJNS4_10MMA_TraitsINS4_19SM100_MMA_F8F6F4_SSEJSH_SJ_fSE_SF_NS4_17integral_constantINS4_4UMMA5MajorELSQ_0EEESR_NSO_INSP_7ScaleInELSS_0EEEST_EEEEEENS4_6LayoutISC_NS5_IJNSA_ILi0EEESX_SX_EEEEENS5_IJNS4_10UnderscoreES10_S10_EEEEENS4_13SM90_TMA_LOADENS4_14ComposedLayoutINS4_7SwizzleILi2ELi4ELi3EEENS4_18smem_ptr_flag_bitsILi8EEENSW_INS5_IJNSA_ILi8EEESE_EEENS5_IJSE_SB_EEEEEEEvNS4_8identityES13_S1D_vS1E_EENS_8epilogue10collective18CollectiveEpilogueINS1G_23Sm100TmaWarpSpecializedILi2ELi2ELi32ELb0ELb0EEEJSG_NS5_IJNSW_ISE_SB_EES1L_EEESH_SI_SH_SI_NS1G_6fusion15FusionCallbacksIS1K_NS1N_17LinearCombinationISH_fSH_fLNS_15FloatRoundStyleE2EEESG_S1M_JEEENS4_5SM1004TMEM4LOAD26SM100_TMEM_LOAD_16dp32b32xES13_S1D_NS4_39AutoVectorizingCopyWithAssumedAlignmentILi128EEENS4_14SM90_TMA_STOREES1D_S1Y_S1Y_EEEvvEEEEvNT_6ParamsE:
[----:B------:R-:W1:Y:S01]  /*0000*/  LDC R1, c[0x0][0x37c] ;  /* 0x0000df00ff017b82 */ /* 0x000e620000000800 */
[----:B------:R-:W2:Y:S01]  /*0010*/  S2R R108, SR_TID.X ;  /* 0x00000000006c7919 */ /* 0x000ea20000002100 */
[----:B------:R-:W3:Y:S01]  /*0020*/  LDCU.64 UR4, c[0x0][0x890] ;  /* 0x00011200ff0477ac */ /* 0x000ee20008000a00 */
[----:B------:R-:W-:Y:S02]  /*0030*/  PRMT R95, RZ, 0x7610, R95 ;  /* 0x00007610ff5f7816 */ /* 0x000fe4000000005f */
[----:B------:R-:W-:Y:S01]  /*0040*/  ELECT P5, URZ, PT ;  /* 0x0000000000ff782f */ /* 0x000fe200038a0000 */
[----:B------:R-:W4:Y:S01]  /*0050*/  LDCU.64 UR46, c[0x0][0x358] ;  /* 0x00006b00ff2e77ac */ /* 0x000f220008000a00 */
[----:B---3--:R-:W-:-:S04]  /*0060*/  UISETP.NE.U32.AND UP0, UPT, UR4, URZ, UPT ;  /* 0x000000ff0400728c */ /* 0x008fc8000bf05070 */
[----:B------:R-:W-:Y:S01]  /*0070*/  UISETP.NE.AND.EX UP0, UPT, UR5, URZ, UPT, UP0 ;  /* 0x000000ff0500728c */ /* 0x000fe2000bf05300 */
[----:B--2---:R-:W-:-:S05]  /*0080*/  SHF.R.U32.HI R101, RZ, 0x5, R108 ;  /* 0x00000005ff657819 */ /* 0x004fca000001166c */
[----:B------:R-:W2:Y:S02]  /*0090*/  SHFL.IDX PT, R0, R101, RZ, 0x1f ;  /* 0x00001fff65007589 */ /* 0x000ea400000e0000 */
[----:B--2---:R-:W-:Y:S01]  /*00a0*/  R2UR UR8, R0 ;  /* 0x00000000000872ca */ /* 0x004fe200000e0000 */
[----:B-1--4-:R-:W-:-:S14]  /*00b0*/  BRA.U UP0, `(.L_x_0) ;  /* 0x00000001002c7547 */ /* 0x012fdc000b800000 */
[----:B------:R-:W1:Y:S02]  /*00c0*/  LDCU.64 UR6, c[0x0][0x888] ;  /* 0x00011100ff0677ac */ /* 0x000e640008000a00 */
[----:B-1----:R-:W-:-:S04]  /*00d0*/  UISETP.NE.U32.AND UP0, UPT, UR6, URZ, UPT ;  /* 0x000000ff0600728c */ /* 0x002fc8000bf05070 */
[----:B------:R-:W-:-:S09]  /*00e0*/  UISETP.NE.AND.EX UP0, UPT, UR7, URZ, UPT, UP0 ;  /* 0x000000ff0700728c */ /* 0x000fd2000bf05300 */
[----:B------:R-:W-:Y:S05]  /*00f0*/  BRA.U !UP0, `(.L_x_1) ;  /* 0x0000000108107547 */ /* 0x000fea000b800000 */
[----:B------:R-:W1:Y:S02]  /*0100*/  LDC.64 R2, c[0x0][0x888] ;  /* 0x00022200ff027b82 */ /* 0x000e640000000a00 */
[----:B-1----:R1:W5:Y:S01]  /*0110*/  LDG.E R49, desc[UR46][R2.64] ;  /* 0x0000002e02317981 */ /* 0x002362000c1e1900 */
[----:B------:R-:W-:Y:S01]  /*0120*/  HFMA2 R95, -RZ, RZ, 0, 5.9604644775390625e-08 ;  /* 0x00000001ff5f7431 */ /* 0x000fe200000001ff */
[----:B------:R-:W-:Y:S05]  /*0130*/  BRA `(.L_x_0) ;  /* 0x00000000000c7947 */ /* 0x000fea0003800000 */
.L_x_1:
[----:B------:R-:W1:Y:S01]  /*0140*/  LDCU UR6, c[0x0][0x880] ;  /* 0x00011000ff0677ac */ /* 0x000e620008000800 */
[----:B------:R-:W-:Y:S01]  /*0150*/  HFMA2 R95, -RZ, RZ, 0, 5.9604644775390625e-08 ;  /* 0x00000001ff5f7431 */ /* 0x000fe200000001ff */
[----:B-1----:R-:W-:-:S07]  /*0160*/  MOV R49, UR6 ;  /* 0x0000000600317c02 */ /* 0x002fce0008000f00 */
.L_x_0:
[----:B------:R-:W2:Y:S02]  /*0170*/  LDCU.64 UR6, c[0x0][0x8b0] ;  /* 0x00011600ff0677ac */ /* 0x000ea40008000a00 */
[----:B--2---:R-:W-:-:S04]  /*0180*/  UISETP.NE.U32.AND UP0, UPT, UR6, URZ, UPT ;  /* 0x000000ff0600728c */ /* 0x004fc8000bf05070 */
[----:B------:R-:W-:-:S09]  /*0190*/  UISETP.NE.AND.EX UP0, UPT, UR7, URZ, UPT, UP0 ;  /* 0x000000ff0700728c */ /* 0x000fd2000bf05300 */
[----:B------:R-:W-:Y:S05]  /*01a0*/  BRA.U UP0, `(.L_x_2) ;  /* 0x0000000100247547 */ /* 0x000fea000b800000 */
[----:B------:R-:W2:Y:S02]  /*01b0*/  LDCU.64 UR6, c[0x0][0x8a8] ;  /* 0x00011500ff0677ac */ /* 0x000ea40008000a00 */
[----:B--2---:R-:W-:-:S04]  /*01c0*/  UISETP.NE.U32.AND UP0, UPT, UR6, URZ, UPT ;  /* 0x000000ff0600728c */ /* 0x004fc8000bf05070 */
[----:B------:R-:W-:-:S09]  /*01d0*/  UISETP.NE.AND.EX UP0, UPT, UR7, URZ, UPT, UP0 ;  /* 0x000000ff0700728c */ /* 0x000fd2000bf05300 */
[----:B------:R-:W-:Y:S05]  /*01e0*/  BRA.U !UP0, `(.L_x_3) ;  /* 0x00000001080c7547 */ /* 0x000fea000b800000 */
[----:B-1----:R-:W1:Y:S02]  /*01f0*/  LDC.64 R2, c[0x0][0x8a8] ;  /* 0x00022a00ff027b82 */ /* 0x002e640000000a00 */
[----:B-1----:R2:W5:Y:S01]  /*0200*/  LDG.E R47, desc[UR46][R2.64] ;  /* 0x0000002e022f7981 */ /* 0x002562000c1e1900 */
[----:B------:R-:W-:Y:S05]  /*0210*/  BRA `(.L_x_2) ;  /* 0x0000000000087947 */ /* 0x000fea0003800000 */
.L_x_3:
[----:B------:R-:W2:Y:S02]  /*0220*/  LDCU UR6, c[0x0][0x8a0] ;  /* 0x00011400ff0677ac */ /* 0x000ea40008000800 */
[----:B--2---:R-:W-:Y:S02]  /*0230*/  MOV R47, UR6 ;  /* 0x00000006002f7c02 */ /* 0x004fe40008000f00 */
.L_x_2:
[----:B------:R-:W-:Y:S01]  /*0240*/  IMAD.U32 R0, RZ, RZ, UR8 ;  /* 0x00000008ff007e24 */ /* 0x000fe2000f8e00ff */
[----:B------:R-:W-:Y:S04]  /*0250*/  BSSY.RECONVERGENT B0, `(.L_x_4) ;  /* 0x000000c000007945 */ /* 0x000fe80003800200 */
[C---:B------:R-:W-:Y:S02]  /*0260*/  ISETP.NE.OR P1, PT, R0.reuse, 0x1, !P5 ;  /* 0x000000010000780c */ /* 0x040fe40006f25670 */
[----:B------:R-:W-:-:S11]  /*0270*/  ISETP.NE.OR P0, PT, R0, 0x3, !P5 ;  /* 0x000000030000780c */ /* 0x000fd60006f05670 */
[----:B------:R-:W-:Y:S05]  /*0280*/  @P1 BRA `(.L_x_5) ;  /* 0x0000000000201947 */ /* 0x000fea0003800000 */
[----:B------:R-:W3:Y:S02]  /*0290*/  LDCU.64 UR6, c[0x0][0x348] ;  /* 0x00006900ff0677ac */ /* 0x000ee40008000a00 */
[----:B---3--:R-:W-:Y:S02]  /*02a0*/  UIADD3 UR10, UP1, UPT, UR6, 0x80, URZ ;  /* 0x00000080060a7890 */ /* 0x008fe4000ff3e0ff */
[----:B------:R-:W-:Y:S02]  /*02b0*/  UIADD3 UR6, UP0, UPT, UR6, 0x180, URZ ;  /* 0x0000018006067890 */ /* 0x000fe4000ff1e0ff */
[----:B------:R-:W-:Y:S02]  /*02c0*/  UIADD3.X UR11, UPT, UPT, URZ, UR7, URZ, UP1, !UPT ;  /* 0x00000007ff0b7290 */ /* 0x000fe40008ffe4ff */
[----:B------:R-:W-:-:S07]  /*02d0*/  UIADD3.X UR7, UPT, UPT, URZ, UR7, URZ, UP0, !UPT ;  /* 0x00000007ff077290 */ /* 0x000fce00087fe4ff */
[----:B------:R3:W-:Y:S02]  /*02e0*/  UTMACCTL.PF [UR10] ;  /* 0x000000000a0079b9 */ /* 0x0007e40008040000 */
[----:B------:R3:W-:Y:S02]  /*02f0*/  UTMACCTL.PF [UR6] ;  /* 0x00000000060079b9 */ /* 0x0007e40008040000 */
[----:B---3--:R-:W-:Y:S01]  /*0300*/  NOP ;  /* 0x0000000000007918 */ /* 0x008fe20000000000 */
.L_x_5:
[----:B------:R-:W-:Y:S05]  /*0310*/  BSYNC.RECONVERGENT B0 ;  /* 0x0000000000007941 */ /* 0x000fea0003800200 */
.L_x_4:
[----:B------:R-:W-:Y:S04]  /*0320*/  BSSY.RECONVERGENT B0, `(.L_x_6) ;  /* 0x000000a000007945 */ /* 0x000fe80003800200 */
        /* <DEDUP_REMOVED lines=9> */
.L_x_7:
[----:B------:R-:W-:Y:S05]  /*03c0*/  BSYNC.RECONVERGENT B0 ;  /* 0x0000000000007941 */ /* 0x000fea0003800200 */
.L_x_6:
[----:B------:R-:W3:Y:S01]  /*03d0*/  LDCU.64 UR6, c[0x0][0x888] ;  /* 0x00011100ff0677ac */ /* 0x000ee20008000a00 */
[----:B------:R-:W-:Y:S02]  /*03e0*/  UISETP.EQ.U32.AND UP1, UPT, UR4, URZ, UPT ;  /* 0x000000ff0400728c */ /* 0x000fe4000bf22070 */
[----:B------:R-:W-:Y:S02]  /*03f0*/  UPLOP3.LUT UP2, UPT, UPT, UPT, UPT, 0x80, 0x8 ;  /* 0x000000000008789c */ /* 0x000fe40003f4f070 */
[----:B---3--:R-:W-:-:S04]  /*0400*/  UISETP.NE.U32.AND UP0, UPT, UR6, URZ, UPT ;  /* 0x000000ff0600728c */ /* 0x008fc8000bf05070 */
[----:B------:R-:W-:-:S04]  /*0410*/  UISETP.NE.AND.EX UP0, UPT, UR7, URZ, UPT, UP0 ;  /* 0x000000ff0700728c */ /* 0x000fc8000bf05300 */
[----:B------:R-:W-:-:S04]  /*0420*/  UISETP.EQ.OR.EX UP3, UPT, UR5, URZ, !UP0, UP1 ;  /* 0x000000ff0500728c */ /* 0x000fc8000c762710 */
[----:B------:R-:W-:-:S05]  /*0430*/  UP2UR UR50, UPR, URZ, 0x8 ;  /* 0x00000008ff327883 */ /* 0x000fca0008000000 */
[----:B------:R-:W-:Y:S07]  /*0440*/  BRA.U !UP3, `(.L_x_8) ;  /* 0x000000010b207547 */ /* 0x000fee000b800000 */
[----:B------:R-:W-:Y:S01]  /*0450*/  UISETP.NE.U32.AND UP2, UPT, UR4, URZ, UPT ;  /* 0x000000ff0400728c */ /* 0x000fe2000bf45070 */
[----:B-----5:R-:W-:Y:S01]  /*0460*/  FSETP.NEU.AND P0, PT, R49, RZ, PT ;  /* 0x000000ff3100720b */ /* 0x020fe20003f0d000 */
[----:B------:R-:W-:Y:S02]  /*0470*/  USEL UR4, URZ, 0xffffffff, UP0 ;  /* 0xffffffffff047887 */ /* 0x000fe40008000000 */
[----:B------:R-:W-:-:S10]  /*0480*/  UISETP.NE.AND.EX UP2, UPT, UR5, URZ, UPT, UP2 ;  /* 0x000000ff0500728c */ /* 0x000fd4000bf45320 */
[----:B------:R-:W-:Y:S01]  /*0490*/  VOTEU.ANY UP1, P0 ;  /* 0x0000000000ff7886 */ /* 0x000fe20000020100 */
[----:B------:R-:W-:-:S04]  /*04a0*/  @!UP2 USEL UR4, URZ, 0xffffffff, UP1 ;  /* 0xffffffffff04a887 */ /* 0x000fc80008800000 */
[----:B------:R-:W-:-:S04]  /*04b0*/  ULOP3.LUT UR4, UR4, 0x1, URZ, 0xc0, !UPT ;  /* 0x0000000104047892 */ /* 0x000fc8000f8ec0ff */
[----:B------:R-:W-:-:S11]  /*04c0*/  UISETP.NE.U32.AND UP2, UPT, UR4, 0x1, UPT ;  /* 0x000000010400788c */ /* 0x000fd6000bf45070 */
.L_x_8:
[----:B-12---:R-:W1:Y:S01]  /*04d0*/  SHFL.IDX PT, R2, R101, RZ, 0x1f ;  /* 0x00001fff65027589 */ /* 0x006e6200000e0000 */
[----:B------:R-:W-:-:S04]  /*04e0*/  UISETP.NE.AND UP1, UPT, UR8, 0x2, UPT ;  /* 0x000000020800788c */ /* 0x000fc8000bf25270 */
[----:B------:R-:W-:Y:S01]  /*04f0*/  USEL UR6, URZ, 0x1, UP1 ;  /* 0x00000001ff067887 */ /* 0x000fe20008800000 */
[----:B-1----:R-:W-:-:S13]  /*0500*/  ISETP.NE.AND P0, PT, R2, RZ, PT ;  /* 0x000000ff0200720c */ /* 0x002fda0003f05270 */
[----:B------:R-:W-:Y:S05]  /*0510*/  @P0 BRA `(.L_x_9) ;  /* 0x0000000000bc0947 */ /* 0x000fea0003800000 */
[----:B------:R-:W-:Y:S01]  /*0520*/  ELECT P0, URZ, PT ;  /* 0x0000000000ff782f */ /* 0x000fe20003800000 */
[----:B------:R-:W-:-:S12]  /*0530*/  BSSY.RECONVERGENT B0, `(.L_x_9) ;  /* 0x000002d000007945 */ /* 0x000fd80003800200 */
[----:B------:R-:W-:Y:S05]  /*0540*/  @!P0 BRA `(.L_x_10) ;  /* 0x0000000000ac8947 */ /* 0x000fea0003800000 */
[----:B------:R-:W1:Y:S01]  /*0550*/  S2UR UR5, SR_CgaCtaId ;  /* 0x00000000000579c3 */ /* 0x000e620000008800 */
[----:B------:R-:W-:Y:S01]  /*0560*/  UMOV UR7, 0x400 ;  /* 0x0000040000077882 */ /* 0x000fe20000000000 */
[----:B------:R-:W-:Y:S02]  /*0570*/  UMOV UR4, 0x1 ;  /* 0x0000000100047882 */ /* 0x000fe40000000000 */
[----:B------:R-:W-:-:S04]  /*0580*/  UIADD3 UR10, UPT, UPT, -UR4, 0x100000, URZ ;  /* 0x00100000040a7890 */ /* 0x000fc8000fffe1ff */
[----:B------:R-:W-:Y:S02]  /*0590*/  USHF.L.U32 UR11, UR10, 0xb, URZ ;  /* 0x0000000b0a0b7899 */ /* 0x000fe400080006ff */
[----:B------:R-:W-:Y:S02]  /*05a0*/  USHF.L.U32 UR10, UR10, 0x1, URZ ;  /* 0x000000010a0a7899 */ /* 0x000fe400080006ff */
[----:B-1----:R-:W-:Y:S01]  /*05b0*/  ULEA UR5, UR5, UR7, 0x18 ;  /* 0x0000000705057291 */ /* 0x002fe2000f8ec0ff */
[----:B------:R-:W1:Y:S11]  /*05c0*/  FENCE.VIEW.ASYNC.S ;  /* 0x00000000000073c6 */ /* 0x000e760000000000 */
[----:B-1----:R1:W2:Y:S01]  /*05d0*/  SYNCS.EXCH.64 URZ, [UR5], UR10 ;  /* 0x0000000a05ff75b2 */ /* 0x0022a20008000100 */
[----:B------:R1:W3:Y:S01]  /*05e0*/  SYNCS.EXCH.64 URZ, [UR5+0x88], UR10 ;  /* 0x0000880a05ff75b2 */ /* 0x0002e20008000100 */
[----:B------:R1:W4:Y:S01]  /*05f0*/  SYNCS.EXCH.64 URZ, [UR5+0x8], UR10 ;  /* 0x0000080a05ff75b2 */ /* 0x0003220008000100 */
[----:B------:R1:W1:Y:S01]  /*0600*/  SYNCS.EXCH.64 URZ, [UR5+0x90], UR10 ;  /* 0x0000900a05ff75b2 */ /* 0x0002620008000100 */
        /* <DEDUP_REMOVED lines=30> */
[----:B--234-:R-:W-:Y:S01]  /*07f0*/  NOP ;  /* 0x0000000000007918 */ /* 0x01cfe20000000000 */
.L_x_10:
[----:B-1----:R-:W-:Y:S05]  /*0800*/  BSYNC.RECONVERGENT B0 ;  /* 0x0000000000007941 */ /* 0x002fea0003800200 */
.L_x_9:
[----:B------:R-:W1:Y:S01]  /*0810*/  SHFL.IDX PT, R2, R101, RZ, 0x1f ;  /* 0x00001fff65027589 */ /* 0x000e6200000e0000 */
[----:B------:R-:W-:Y:S01]  /*0820*/  NOP ;  /* 0x0000000000007918 */ /* 0x000fe20000000000 */
[----:B-1----:R-:W-:-:S13]  /*0830*/  ISETP.NE.AND P0, PT, R2, 0x1, PT ;  /* 0x000000010200780c */ /* 0x002fda0003f05270 */
[----:B------:R-:W-:Y:S05]  /*0840*/  @P0 BRA `(.L_x_11) ;  /* 0x0000000000480947 */ /* 0x000fea0003800000 */
[----:B------:R-:W1:Y:S01]  /*0850*/  S2UR UR7, SR_CgaCtaId ;  /* 0x00000000000779c3 */ /* 0x000e620000008800 */
[----:B------:R-:W-:Y:S01]  /*0860*/  UMOV UR9, 0x400 ;  /* 0x0000040000097882 */ /* 0x000fe20000000000 */
[----:B------:R-:W-:Y:S01]  /*0870*/  UMOV UR5, 0x20 ;  /* 0x0000002000057882 */ /* 0x000fe20000000000 */
[----:B------:R-:W-:Y:S01]  /*0880*/  UMOV UR4, 0x80 ;  /* 0x0000008000047882 */ /* 0x000fe20000000000 */
[----:B------:R-:W-:-:S04]  /*0890*/  UIADD3 UR10, UPT, UPT, -UR5, 0x100000, URZ ;  /* 0x00100000050a7890 */ /* 0x000fc8000fffe1ff */
[----:B------:R-:W-:Y:S02]  /*08a0*/  USHF.L.U32 UR11, UR10, 0xb, URZ ;  /* 0x0000000b0a0b7899 */ /* 0x000fe400080006ff */
[----:B------:R-:W-:Y:S02]  /*08b0*/  USHF.L.U32 UR10, UR10, 0x1, URZ ;  /* 0x000000010a0a7899 */ /* 0x000fe400080006ff */
[----:B------:R-:W-:-:S04]  /*08c0*/  UIADD3 UR4, UPT, UPT, -UR4, 0x100000, URZ ;  /* 0x0010000004047890 */ /* 0x000fc8000fffe1ff */
[----:B------:R-:W-:Y:S02]  /*08d0*/  USHF.L.U32 UR5, UR4, 0xb, URZ ;  /* 0x0000000b04057899 */ /* 0x000fe400080006ff */
[----:B------:R-:W-:Y:S01]  /*08e0*/  USHF.L.U32 UR4, UR4, 0x1, URZ ;  /* 0x0000000104047899 */ /* 0x000fe200080006ff */
[----:B------:R-:W-:Y:S01]  /*08f0*/  ELECT P0, URZ, PT ;  /* 0x0000000000ff782f */ /* 0x000fe20003800000 */
[----:B-1----:R-:W-:Y:S01]  /*0900*/  ULEA UR7, UR7, UR9, 0x18 ;  /* 0x0000000907077291 */ /* 0x002fe2000f8ec0ff */
[----:B------:R-:W1:Y:S11]  /*0910*/  FENCE.VIEW.ASYNC.S ;  /* 0x00000000000073c6 */ /* 0x000e760000000000 */
[----:B-1----:R1:W2:Y:S01]  /*0920*/  SYNCS.EXCH.64 URZ, [UR7+0x110], UR10 ;  /* 0x0001100a07ff75b2 */ /* 0x0022a20008000100 */
[----:B------:R1:W3:Y:S01]  /*0930*/  SYNCS.EXCH.64 URZ, [UR7+0x120], UR4 ;  /* 0x0001200407ff75b2 */ /* 0x0002e20008000100 */
[----:B------:R1:W4:Y:S01]  /*0940*/  SYNCS.EXCH.64 URZ, [UR7+0x118], UR10 ;  /* 0x0001180a07ff75b2 */ /* 0x0003220008000100 */
[----:B------:R1:W1:Y:S01]  /*0950*/  SYNCS.EXCH.64 URZ, [UR7+0x128], UR4 ;  /* 0x0001280407ff75b2 */ /* 0x0002620008000100 */
[----:B------:R-:W-:Y:S01]  /*0960*/  NOP ;  /* 0x0000000000007918 */ /* 0x000fe20000000000 */
.L_x_11:
[----:B------:R-:W2:Y:S01]  /*0970*/  SHFL.IDX PT, R2, R101, RZ, 0x1f ;  /* 0x00001fff65027589 */ /* 0x000ea200000e0000 */
[----:B------:R-:W-:Y:S01]  /*0980*/  NOP ;  /* 0x0000000000007918 */ /* 0x000fe20000000000 */
[----:B--2---:R-:W-:-:S13]  /*0990*/  ISETP.NE.AND P0, PT, R2, 0x3, PT ;  /* 0x000000030200780c */ /* 0x004fda0003f05270 */
[----:B------:R-:W-:Y:S05]  /*09a0*/  @P0 BRA `(.L_x_12) ;  /* 0x0000000000300947 */ /* 0x000fea0003800000 */
[----:B-1----:R-:W1:Y:S01]  /*09b0*/  S2UR UR5, SR_CgaCtaId ;  /* 0x00000000000579c3 */ /* 0x002e620000008800 */
[----:B------:R-:W-:Y:S01]  /*09c0*/  UMOV UR7, 0x400 ;  /* 0x0000040000077882 */ /* 0x000fe20000000000 */
[----:B------:R-:W-:Y:S01]  /*09d0*/  UMOV UR4, 0x20 ;  /* 0x0000002000047882 */ /* 0x000fe20000000000 */
[----:B------:R-:W-:Y:S01]  /*09e0*/  ELECT P0, URZ, PT ;  /* 0x0000000000ff782f */ /* 0x000fe20003800000 */
[----:B------:R-:W-:-:S04]  /*09f0*/  UIADD3 UR10, UPT, UPT, -UR4, 0x100000, URZ ;  /* 0x00100000040a7890 */ /* 0x000fc8000fffe1ff */
[----:B------:R-:W-:Y:S02]  /*0a00*/  USHF.L.U32 UR11, UR10, 0xb, URZ ;  /* 0x0000000b0a0b7899 */ /* 0x000fe400080006ff */
[----:B------:R-:W-:Y:S02]  /*0a10*/  USHF.L.U32 UR10, UR10, 0x1, URZ ;  /* 0x000000010a0a7899 */ /* 0x000fe400080006ff */
[----:B-1----:R-:W-:Y:S01]  /*0a20*/  ULEA UR5, UR5, UR7, 0x18 ;  /* 0x0000000705057291 */ /* 0x002fe2000f8ec0ff */
[----:B------:R-:W1:Y:S11]  /*0a30*/  FENCE.VIEW.ASYNC.S ;  /* 0x00000000000073c6 */ /* 0x000e760000000000 */
[----:B-1----:R2:W1:Y:S01]  /*0a40*/  SYNCS.EXCH.64 URZ, [UR5+0x130], UR10 ;  /* 0x0001300a05ff75b2 */ /* 0x0024620008000100 */
[----:B------:R2:W1:Y:S02]  /*0a50*/  SYNCS.EXCH.64 URZ, [UR5+0x138], UR10 ;  /* 0x0001380a05ff75b2 */ /* 0x0004640008000100 */
[----:B--2---:R-:W-:Y:S01]  /*0a60*/  NOP ;  /* 0x0000000000007918 */ /* 0x004fe20000000000 */
.L_x_12:
[----:B------:R-:W2:Y:S01]  /*0a70*/  SHFL.IDX PT, R2, R101, RZ, 0x1f ;  /* 0x00001fff65027589 */ /* 0x000ea200000e0000 */
[----:B------:R-:W-:Y:S01]  /*0a80*/  NOP ;  /* 0x0000000000007918 */ /* 0x000fe20000000000 */
[----:B--2---:R-:W-:-:S13]  /*0a90*/  ISETP.NE.AND P0, PT, R2, 0x4, PT ;  /* 0x000000040200780c */ /* 0x004fda0003f05270 */
[----:B------:R-:W-:Y:S05]  /*0aa0*/  @P0 BRA `(.L_x_13) ;  /* 0x00000000004c0947 */ /* 0x000fea0003800000 */
[----:B-1----:R-:W1:Y:S01]  /*0ab0*/  S2UR UR5, SR_CgaCtaId ;  /* 0x00000000000579c3 */ /* 0x002e620000008800 */
[----:B------:R-:W-:Y:S01]  /*0ac0*/  UMOV UR9, 0x100 ;  /* 0x0000010000097882 */ /* 0x000fe20000000000 */
[----:B------:R-:W-:Y:S01]  /*0ad0*/  UMOV UR7, 0x400 ;  /* 0x0000040000077882 */ /* 0x000fe20000000000 */
[----:B------:R-:W-:Y:S01]  /*0ae0*/  USEL UR9, UR9, 0xe0, UP2 ;  /* 0x000000e009097887 */ /* 0x000fe20009000000 */
[----:B------:R-:W-:Y:S01]  /*0af0*/  UMOV UR4, 0x1 ;  /* 0x0000000100047882 */ /* 0x000fe20000000000 */
[----:B------:R-:W-:Y:S01]  /*0b00*/  ELECT P0, URZ, PT ;  /* 0x0000000000ff782f */ /* 0x000fe20003800000 */
[----:B------:R-:W-:-:S04]  /*0b10*/  UIADD3 UR10, UPT, UPT, -UR4, 0x100000, URZ ;  /* 0x00100000040a7890 */ /* 0x000fc8000fffe1ff */
[----:B------:R-:W-:Y:S02]  /*0b20*/  USHF.L.U32 UR11, UR10, 0xb, URZ ;  /* 0x0000000b0a0b7899 */ /* 0x000fe400080006ff */
[----:B------:R-:W-:Y:S02]  /*0b30*/  USHF.L.U32 UR10, UR10, 0x1, URZ ;  /* 0x000000010a0a7899 */ /* 0x000fe400080006ff */
[----:B------:R-:W-:-:S04]  /*0b40*/  UIADD3 UR12, UPT, UPT, -UR9, 0x100000, URZ ;  /* 0x00100000090c7890 */ /* 0x000fc8000fffe1ff */
[----:B------:R-:W-:Y:S02]  /*0b50*/  USHF.L.U32 UR13, UR12, 0xb, URZ ;  /* 0x0000000b0c0d7899 */ /* 0x000fe400080006ff */
[----:B------:R-:W-:Y:S02]  /*0b60*/  USHF.L.U32 UR12, UR12, 0x1, URZ ;  /* 0x000000010c0c7899 */ /* 0x000fe400080006ff */
[----:B-1----:R-:W-:Y:S01]  /*0b70*/  ULEA UR5, UR5, UR7, 0x18 ;  /* 0x0000000705057291 */ /* 0x002fe2000f8ec0ff */
[----:B------:R-:W1:Y:S11]  /*0b80*/  FENCE.VIEW.ASYNC.S ;  /* 0x00000000000073c6 */ /* 0x000e760000000000 */
[----:B-1----:R2:W1:Y:S01]  /*0b90*/  SYNCS.EXCH.64 URZ, [UR5+0x140], UR10 ;  /* 0x0001400a05ff75b2 */ /* 0x0024620008000100 */
[----:B------:R2:W1:Y:S01]  /*0ba0*/  SYNCS.EXCH.64 URZ, [UR5+0x150], UR12 ;  /* 0x0001500c05ff75b2 */ /* 0x0004620008000100 */
[----:B------:R2:W1:Y:S01]  /*0bb0*/  SYNCS.EXCH.64 URZ, [UR5+0x148], UR10 ;  /* 0x0001480a05ff75b2 */ /* 0x0004620008000100 */
[----:B------:R2:W1:Y:S02]  /*0bc0*/  SYNCS.EXCH.64 URZ, [UR5+0x158], UR12 ;  /* 0x0001580c05ff75b2 */ /* 0x0004640008000100 */
[----:B--2---:R-:W-:Y:S01]  /*0bd0*/  NOP ;  /* 0x0000000000007918 */ /* 0x004fe20000000000 */
.L_x_13:
[----:B------:R-:W2:Y:S01]  /*0be0*/  SHFL.IDX PT, R2, R101, RZ, 0x1f ;  /* 0x00001fff65027589 */ /* 0x000ea200000e0000 */
[----:B------:R-:W-:Y:S01]  /*0bf0*/  NOP ;  /* 0x0000000000007918 */ /* 0x000fe20000000000 */
[----:B--2---:R-:W-:-:S13]  /*0c00*/  ISETP.NE.AND P0, PT, R2, 0x5, PT ;  /* 0x000000050200780c */ /* 0x004fda0003f05270 */
[----:B------:R-:W-:Y:S05]  /*0c10*/  @P0 BRA `(.L_x_14) ;  /* 0x0000000000580947 */ /* 0x000fea0003800000 */
[----:B-1----:R-:W1:Y:S01]  /*0c20*/  S2UR UR7, SR_CgaCtaId ;  /* 0x00000000000779c3 */ /* 0x002e620000008800 */
        /* <DEDUP_REMOVED lines=12> */
[----:B-1----:R2:W1:Y:S01]  /*0cf0*/  SYNCS.EXCH.64 URZ, [UR7+0x160], UR10 ;  /* 0x0001600a07ff75b2 */ /* 0x0024620008000100 */
[----:B------:R2:W1:Y:S01]  /*0d00*/  SYNCS.EXCH.64 URZ, [UR7+0x180], UR4 ;  /* 0x0001800407ff75b2 */ /* 0x0004620008000100 */
[----:B------:R2:W1:Y:S01]  /*0d10*/  SYNCS.EXCH.64 URZ, [UR7+0x168], UR10 ;  /* 0x0001680a07ff75b2 */ /* 0x0004620008000100 */
[----:B------:R2:W1:Y:S01]  /*0d20*/  SYNCS.EXCH.64 URZ, [UR7+0x188], UR4 ;  /* 0x0001880407ff75b2 */ /* 0x0004620008000100 */
[----:B------:R2:W1:Y:S01]  /*0d30*/  SYNCS.EXCH.64 URZ, [UR7+0x170], UR10 ;  /* 0x0001700a07ff75b2 */ /* 0x0004620008000100 */
[----:B------:R2:W1:Y:S01]  /*0d40*/  SYNCS.EXCH.64 URZ, [UR7+0x190], UR4 ;  /* 0x0001900407ff75b2 */ /* 0x0004620008000100 */
[----:B------:R2:W1:Y:S01]  /*0d50*/  SYNCS.EXCH.64 URZ, [UR7+0x178], UR10 ;  /* 0x0001780a07ff75b2 */ /* 0x0004620008000100 */
[----:B------:R2:W1:Y:S02]  /*0d60*/  SYNCS.EXCH.64 URZ, [UR7+0x198], UR4 ;  /* 0x0001980407ff75b2 */ /* 0x0004640008000100 */
[----:B--2---:R-:W-:Y:S01]  /*0d70*/  NOP ;  /* 0x0000000000007918 */ /* 0x004fe20000000000 */
.L_x_14:
        /* <DEDUP_REMOVED lines=18> */
.L_x_15:
[----:B-1----:R-:W1:Y:S01]  /*0ea0*/  S2UR UR5, SR_CTAID.X ;  /* 0x00000000000579c3 */ /* 0x002e620000002500 */
[----:B------:R-:W-:-:S05]  /*0eb0*/  CS2R.32 R96, SR_CgaSize ;  /* 0x0000000000607805 */ /* 0x000fca0000008a00 */
[----:B------:R-:W-:-:S05]  /*0ec0*/  IMAD R96, R96, -0xa0, RZ ;  /* 0xffffff6060607824 */ /* 0x000fca00078e02ff */
[----:B------:R-:W-:-:S14]  /*0ed0*/  R2UR UR9, R96 ;  /* 0x00000000600972ca */ /* 0x000fdc00000e0000 */
[----:B------:R-:W2:Y:S01]  /*0ee0*/  LDCU UR9, c[0x0][UR9+0x2b0] ;  /* 0x00005600090977ac */ /* 0x000ea20008000800 */
[----:B------:R-:W-:Y:S01]  /*0ef0*/  NOP ;  /* 0x0000000000007918 */ /* 0x000fe20000000000 */
[----:B------:R-:W-:-:S05]  /*0f00*/  CS2R.32 R96, SR_CgaSize ;  /* 0x0000000000607805 */ /* 0x000fca0000008a00 */
[----:B------:R-:W-:-:S05]  /*0f10*/  IMAD R96, R96, -0xa0, RZ ;  /* 0xffffff6060607824 */ /* 0x000fca00078e02ff */
[----:B------:R-:W-:-:S14]  /*0f20*/  R2UR UR7, R96 ;  /* 0x00000000600772ca */ /* 0x000fdc00000e0000 */
[----:B------:R-:W3:Y:S01]  /*0f30*/  LDCU UR7, c[0x0][UR7+0x2b4] ;  /* 0x00005680070777ac */ /* 0x000ee20008000800 */
[----:B------:R-:W4:Y:S08]  /*0f40*/  S2UR UR4, SR_CTAID.Y ;  /* 0x00000000000479c3 */ /* 0x000f300000002600 */
[----:B------:R-:W3:Y:S01]  /*0f50*/  LDC R9, c[0x0][0xb24] ;  /* 0x0002c900ff097b82 */ /* 0x000ee20000000800 */
[----:B-1----:R-:W-:-:S02]  /*0f60*/  I2FP.F32.U32 R4, UR5 ;  /* 0x0000000500047c45 */ /* 0x002fc40008201000 */
[----:B------:R-:W-:-:S05]  /*0f70*/  CS2R.32 R5, SR_CgaSize ;  /* 0x0000000000057805 */ /* 0x000fca0000008a00 */
[----:B------:R-:W-:-:S06]  /*0f80*/  IMAD R5, R5, -0xa0, RZ ;  /* 0xffffff6005057824 */ /* 0x000fcc00078e02ff */
[----:B------:R-:W1:Y:S01]  /*0f90*/  LDC R5, c[0x0][R5+0x2a0] ;  /* 0x0000a80005057b82 */ /* 0x000e620000000800 */
[----:B------:R-:W-:Y:S01]  /*0fa0*/  MOV R21, UR5 ;  /* 0x0000000500157c02 */ /* 0x000fe20008000f00 */
[----:B--2---:R-:W-:Y:S01]  /*0fb0*/  FMUL R4, R4, UR9 ;  /* 0x0000000904047c20 */ /* 0x004fe20008400000 */
[----:B----4-:R-:W-:Y:S02]  /*0fc0*/  I2FP.F32.U32 R2, UR4 ;  /* 0x0000000400027c45 */ /* 0x010fe40008201000 */
[----:B------:R-:W-:-:S05]  /*0fd0*/  CS2R.32 R3, SR_CgaSize ;  /* 0x0000000000037805 */ /* 0x000fca0000008a00 */
[----:B------:R-:W-:-:S06]  /*0fe0*/  IMAD R3, R3, -0xa0, RZ ;  /* 0xffffff6003037824 */ /* 0x000fcc00078e02ff */
[----:B------:R-:W2:Y:S01]  /*0ff0*/  LDC R3, c[0x0][R3+0x2a4] ;  /* 0x0000a90003037b82 */ /* 0x000ea20000000800 */
[----:B------:R-:W4:Y:S01]  /*1000*/  F2I.U32.TRUNC.NTZ R96, R4 ;  /* 0x0000000400607305 */ /* 0x000f22000020f000 */
[----:B------:R-:W-:Y:S01]  /*1010*/  MOV R20, UR4 ;  /* 0x0000000400147c02 */ /* 0x000fe20008000f00 */
[----:B---3--:R-:W-:-:S05]  /*1020*/  FMUL R2, R2, UR7 ;  /* 0x0000000702027c20 */ /* 0x008fca0008400000 */
[----:B------:R-:W-:Y:S01]  /*1030*/  BAR.SYNC.DEFER_BLOCKING 0x0 ;  /* 0x0000000000007b1d */ /* 0x000fe20000010000 */
[----:B------:R-:W-:-:S05]  /*1040*/  ISETP.GE.AND P0, PT, R9, 0x1, PT ;  /* 0x000000010900780c */ /* 0x000fca0003f06270 */
[----:B------:R-:W3:Y:S02]  /*1050*/  F2I.U32.TRUNC.NTZ R94, R2 ;  /* 0x00000002005e7305 */ /* 0x000ee4000020f000 */
[----:B------:R-:W2:Y:S01]  /*1060*/  S2UR UR36, SR_CTAID.Z ;  /* 0x00000000002479c3 */ /* 0x000ea20000002700 */
[----:B----4-:R-:W-:-:S05]  /*1070*/  IADD3 R96, PT, PT, -R96, RZ, RZ ;  /* 0x000000ff60607210 */ /* 0x010fca0007ffe1ff */
[----:B-1----:R-:W-:Y:S01]  /*1080*/  IMAD R96, R5, R96, UR5 ;  /* 0x0000000505607e24 */ /* 0x002fe2000f8e0260 */
[----:B---3--:R-:W-:-:S05]  /*1090*/  IADD3 R94, PT, PT, -R94, RZ, RZ ;  /* 0x000000ff5e5e7210 */ /* 0x008fca0007ffe1ff */
[----:B--2---:R-:W-:Y:S01]  /*10a0*/  IMAD R94, R3, R94, UR4 ;  /* 0x00000004035e7e24 */ /* 0x004fe2000f8e025e */
[----:B------:R-:W-:Y:S06]  /*10b0*/  @!P0 BRA `(.L_x_16) ;  /* 0x0000000000b88947 */ /* 0x000fec0003800000 */
[----:B------:R-:W1:Y:S01]  /*10c0*/  LDC.64 R4, c[0x0][0xb18] ;  /* 0x0002c600ff047b82 */ /* 0x000e620000000a00 */
[----:B------:R-:W-:-:S07]  /*10d0*/  ISETP.NE.AND P0, PT, R9, 0x1, PT ;  /* 0x000000010900780c */ /* 0x000fce0003f05270 */
[----:B------:R-:W2:Y:S08]  /*10e0*/  LDC R10, c[0x0][0xb0c] ;  /* 0x0002c300ff0a7b82 */ /* 0x000eb00000000800 */
[----:B------:R-:W3:Y:S08]  /*10f0*/  LDC R11, c[0x0][0x370] ;  /* 0x0000dc00ff0b7b82 */ /* 0x000ef00000000800 */
[----:B------:R-:W4:Y:S01]  /*1100*/  LDC R12, c[0x0][0x374] ;  /* 0x0000dd00ff0c7b82 */ /* 0x000f220000000800 */
[----:B-1----:R-:W-:-:S07]  /*1110*/  ISETP.NE.AND P1, PT, R4, 0x1, PT ;  /* 0x000000010400780c */ /* 0x002fce0003f25270 */
[----:B------:R-:W3:Y:S01]  /*1120*/  LDC.64 R6, c[0x0][0xb10] ;  /* 0x0002c400ff067b82 */ /* 0x000ee20000000a00 */
[----:B--2---:R-:W-:-:S07]  /*1130*/  ISETP.NE.AND P2, PT, R10, 0x1, PT ;  /* 0x000000010a00780c */ /* 0x004fce0003f45270 */
[----:B------:R-:W1:Y:S08]  /*1140*/  LDC R8, c[0x0][0xb20] ;  /* 0x0002c800ff087b82 */ /* 0x000e700000000800 */
[----:B------:R-:W2:Y:S01]  /*1150*/  LDC.64 R2, c[0x0][0xb28] ;  /* 0x0002ca00ff027b82 */ /* 0x000ea20000000a00 */
[----:B----4-:R-:W-:-:S04]  /*1160*/  IMAD.HI.U32 R13, R12, R5, RZ ;  /* 0x000000050c0d7227 */ /* 0x010fc800078e00ff */
[----:B------:R-:W-:-:S04]  /*1170*/  IMAD.HI.U32 R5, R20, R5, RZ ;  /* 0x0000000514057227 */ /* 0x000fc800078e00ff */
[----:B---3--:R-:W-:-:S04]  /*1180*/  IMAD.HI.U32 R14, R11, R6, RZ ;  /* 0x000000060b0e7227 */ /* 0x008fc800078e00ff */
[C---:B------:R-:W-:Y:S01]  /*1190*/  IMAD.HI.U32 R16, R21.reuse, R6, RZ ;  /* 0x0000000615107227 */ /* 0x040fe200078e00ff */
[-C--:B------:R-:W-:Y:S02]  /*11a0*/  @P2 SHF.R.U32.HI R11, RZ, R7.reuse, R14 ;  /* 0x00000007ff0b2219 */ /* 0x080fe4000001160e */
[-C--:B-1----:R-:W-:Y:S02]  /*11b0*/  @P1 SHF.R.U32.HI R12, RZ, R8.reuse, R13 ;  /* 0x00000008ff0c1219 */ /* 0x082fe4000001160d */
[----:B------:R-:W-:Y:S02]  /*11c0*/  SHF.R.U32.HI R5, RZ, R8, R5 ;  /* 0x00000008ff057219 */ /* 0x000fe40000011605 */
[----:B------:R-:W-:Y:S02]  /*11d0*/  SHF.R.U32.HI R16, RZ, R7, R16 ;  /* 0x00000007ff107219 */ /* 0x000fe40000011610 */
[----:B------:R-:W-:Y:S01]  /*11e0*/  SEL R5, R20, R5, !P1 ;  /* 0x0000000514057207 */ /* 0x000fe20004800000 */
[----:B--2---:R-:W-:Y:S01]  /*11f0*/  IMAD.HI.U32 R14, R12, R2, RZ ;  /* 0x000000020c0e7227 */ /* 0x004fe200078e00ff */
[----:B------:R-:W-:-:S02]  /*1200*/  SEL R7, R21, R16, !P2 ;  /* 0x0000001015077207 */ /* 0x000fc40005000000 */
[----:B------:R-:W-:Y:S01]  /*1210*/  IADD3 R13, PT, PT, -R5, RZ, RZ ;  /* 0x000000ff050d7210 */ /* 0x000fe20007ffe1ff */
[----:B------:R-:W-:Y:S01]  /*1220*/  IMAD.HI.U32 R6, R11, R2, RZ ;  /* 0x000000020b067227 */ /* 0x000fe200078e00ff */
[----:B------:R-:W-:-:S03]  /*1230*/  @P0 SHF.R.U32.HI R12, RZ, R3, R14 ;  /* 0x00000003ff0c0219 */ /* 0x000fc6000001160e */
[----:B------:R-:W-:Y:S01]  /*1240*/  IMAD R13, R4, R13, R20 ;  /* 0x0000000d040d7224 */ /* 0x000fe200078e0214 */
[----:B------:R-:W-:Y:S01]  /*1250*/  @P0 SHF.R.U32.HI R11, RZ, R3, R6 ;  /* 0x00000003ff0b0219 */ /* 0x000fe20000011606 */
[----:B------:R-:W-:-:S04]  /*1260*/  IMAD R12, R12, R9, RZ ;  /* 0x000000090c0c7224 */ /* 0x000fc800078e02ff */
[----:B------:R-:W-:Y:S01]  /*1270*/  IMAD R6, R11, R9, RZ ;  /* 0x000000090b067224 */ /* 0x000fe200078e02ff */
[----:B------:R-:W-:-:S04]  /*1280*/  ISETP.GE.AND P1, PT, R5, R12, PT ;  /* 0x0000000c0500720c */ /* 0x000fc80003f26270 */
[----:B------:R-:W-:Y:S01]  /*1290*/  ISETP.GE.OR P1, PT, R7, R6, P1 ;  /* 0x000000060700720c */ /* 0x000fe20000f26670 */
[----:B------:R-:W-:-:S05]  /*12a0*/  IMAD.HI.U32 R6, R5, R2, RZ ;  /* 0x0000000205067227 */ /* 0x000fca00078e00ff */
[----:B------:R-:W-:-:S04]  /*12b0*/  SHF.R.U32.HI R6, RZ, R3, R6 ;  /* 0x00000003ff067219 */ /* 0x000fc80000011606 */
[----:B------:R-:W-:-:S03]  /*12c0*/  SEL R6, R5, R6, !P0 ;  /* 0x0000000605067207 */ /* 0x000fc60004000000 */
[----:B------:R-:W-:Y:S01]  /*12d0*/  @!P1 IMAD.HI.U32 R8, R7, R2, RZ ;  /* 0x0000000207089227 */ /* 0x000fe200078e00ff */
[----:B------:R-:W-:-:S04]  /*12e0*/  IADD3 R2, PT, PT, -R6, RZ, RZ ;  /* 0x000000ff06027210 */ /* 0x000fc80007ffe1ff */
[----:B------:R-:W-:Y:S01]  /*12f0*/  @!P1 SHF.R.U32.HI R8, RZ, R3, R8 ;  /* 0x00000003ff089219 */ /* 0x000fe20000011608 */
[----:B------:R-:W-:-:S03]  /*1300*/  IMAD R2, R9, R2, R5 ;  /* 0x0000000209027224 */ /* 0x000fc600078e0205 */
[----:B------:R-:W-:-:S05]  /*1310*/  @!P1 SEL R3, R7, R8, !P0 ;  /* 0x0000000807039207 */ /* 0x000fca0004000000 */
[--C-:B------:R-:W-:Y:S02]  /*1320*/  @!P1 IMAD.IADD R6, R6, 0x1, -R3.reuse ;  /* 0x0000000106069824 */ /* 0x100fe400078e0a03 */
[----:B------:R-:W-:Y:S01]  /*1330*/  @!P1 IMAD R3, R2, R11, R3 ;  /* 0x0000000b02039224 */ /* 0x000fe200078e0203 */
[----:B------:R-:W-:Y:S01]  /*1340*/  IADD3 R2, PT, PT, -R7, RZ, RZ ;  /* 0x000000ff07027210 */ /* 0x000fe20007ffe1ff */
[----:B------:R-:W-:Y:S02]  /*1350*/  @!P1 IMAD R5, R6, R9, R7 ;  /* 0x0000000906059224 */ /* 0x000fe400078e0207 */
[----:B------:R-:W-:Y:S02]  /*1360*/  @!P1 IMAD.MOV.U32 R7, RZ, RZ, R3 ;  /* 0x000000ffff079224 */ /* 0x000fe400078e0003 */
[----:B------:R-:W-:Y:S02]  /*1370*/  IMAD R2, R10, R2, R21 ;  /* 0x000000020a027224 */ /* 0x000fe400078e0215 */
[----:B------:R-:W-:-:S02]  /*1380*/  IMAD R20, R5, R4, R13 ;  /* 0x0000000405147224 */ /* 0x000fc400078e020d */
[----:B------:R-:W-:Y:S02]  /*1390*/  IMAD R21, R7, R10, R2 ;  /* 0x0000000a07157224 */ /* 0x000fe400078e0202 */
.L_x_16:
[----:B------:R-:W1:Y:S01]  /*13a0*/  LDCU UR4, c[0x0][0xb30] ;  /* 0x00016600ff0477ac */ /* 0x000e620008000800 */
[----:B------:R-:W2:Y:S08]  /*13b0*/  S2UR UR37, SR_CgaCtaId ;  /* 0x00000000002579c3 */ /* 0x000eb00000008800 */
[----:B------:R-:W3:Y:S01]  /*13c0*/  LDC R40, c[0x0][0xb24] ;  /* 0x0002c900ff287b82 */ /* 0x000ee20000000800 */
[----:B-1----:R-:W-:-:S09]  /*13d0*/  UISETP.NE.AND UP1, UPT, UR4, 0x1, UPT ;  /* 0x000000010400788c */ /* 0x002fd2000bf25270 */
[----:B--2---:R-:W-:Y:S05]  /*13e0*/  BRA.U UP1, `(.L_x_17) ;  /* 0x0000000101407547 */ /* 0x004fea000b800000 */
[----:B------:R-:W1:Y:S08]  /*13f0*/  LDC.64 R4, c[0x0][0xb10] ;  /* 0x0002c400ff047b82 */ /* 0x000e700000000a00 */
[----:B------:R-:W2:Y:S08]  /*1400*/  LDC.64 R2, c[0x0][0xb18] ;  /* 0x0002c600ff027b82 */ /* 0x000eb00000000a00 */
[----:B------:R-:W4:Y:S08]  /*1410*/  LDC R6, c[0x0][0xb20] ;  /* 0x0002c800ff067b82 */ /* 0x000f300000000800 */
[----:B------:R-:W3:Y:S01]  /*1420*/  LDC R8, c[0x0][0xb0c] ;  /* 0x0002c300ff087b82 */ /* 0x000ee20000000800 */
[----:B-1----:R-:W-:-:S05]  /*1430*/  IMAD.HI.U32 R4, R21, R4, RZ ;  /* 0x0000000415047227 */ /* 0x002fca00078e00ff */
[----:B------:R-:W-:Y:S01]  /*1440*/  SHF.R.U32.HI R4, RZ, R5, R4 ;  /* 0x00000005ff047219 */ /* 0x000fe20000011604 */
[----:B--2---:R-:W-:Y:S01]  /*1450*/  IMAD.HI.U32 R3, R20, R3, RZ ;  /* 0x0000000314037227 */ /* 0x004fe200078e00ff */
[----:B------:R-:W-:-:S04]  /*1460*/  ISETP.NE.AND P0, PT, R2, 0x1, PT ;  /* 0x000000010200780c */ /* 0x000fc80003f05270 */
[----:B----4-:R-:W-:-:S04]  /*1470*/  SHF.R.U32.HI R3, RZ, R6, R3 ;  /* 0x00000006ff037219 */ /* 0x010fc80000011603 */
[----:B------:R-:W-:Y:S02]  /*1480*/  SEL R3, R20, R3, !P0 ;  /* 0x0000000314037207 */ /* 0x000fe40004000000 */
[----:B---3--:R-:W-:-:S04]  /*1490*/  ISETP.NE.AND P1, PT, R8, 0x1, PT ;  /* 0x000000010800780c */ /* 0x008fc80003f25270 */
[----:B------:R-:W-:-:S05]  /*14a0*/  SEL R4, R21, R4, !P1 ;  /* 0x0000000415047207 */ /* 0x000fca0004800000 */
[----:B------:R-:W-:Y:S02]  /*14b0*/  IMAD.IADD R5, R3, 0x1, -R4 ;  /* 0x0000000103057824 */ /* 0x000fe400078e0a04 */
[----:B------:R-:W-:Y:S02]  /*14c0*/  IMAD.IADD R3, R4, 0x1, -R3 ;  /* 0x0000000104037824 */ /* 0x000fe400078e0a03 */
[----:B------:R-:W-:Y:S02]  /*14d0*/  IMAD R21, R5, R8, R21 ;  /* 0x0000000805157224 */ /* 0x000fe400078e0215 */
[----:B------:R-:W-:-:S07]  /*14e0*/  IMAD R20, R3, R2, R20 ;  /* 0x0000000203147224 */ /* 0x000fce00078e0214 */
.L_x_17:
[----:B------:R-:W-:Y:S01]  /*14f0*/  BAR.SYNC.DEFER_BLOCKING 0x0 ;  /* 0x0000000000007b1d */ /* 0x000fe20000010000 */
[----:B------:R-:W-:Y:S01]  /*1500*/  UISETP.NE.AND UP1, UPT, UR8, 0x2, UPT ;  /* 0x000000020800788c */ /* 0x000fe2000bf25270 */
[----:B------:R-:W-:Y:S02]  /*1510*/  ISETP.NE.OR P5, PT, R0, 0x2, !P5 ;  /* 0x000000020000780c */ /* 0x000fe40006fa5670 */
[----:B------:R-:W-:-:S06]  /*1520*/  LOP3.LUT R2, R108, 0x1f, RZ, 0xc0, !PT ;  /* 0x0000001f6c027812 */ /* 0x000fcc00078ec0ff */
[----:B------:R-:W-:Y:S05]  /*1530*/  BRA.U UP1, `(.L_x_18) ;  /* 0x0000001901347547 */ /* 0x000fea000b800000 */
[----:B------:R-:W1:Y:S01]  /*1540*/  LDCU UR13, c[0x0][0x38c] ;  /* 0x00007180ff0d77ac */ /* 0x000e620008000800 */
[----:B------:R-:W2:Y:S01]  /*1550*/  LDC R9, c[0x0][0x370] ;  /* 0x0000dc00ff097b82 */ /* 0x000ea20000000800 */
[----:B------:R-:W-:Y:S01]  /*1560*/  PLOP3.LUT P1, PT, PT, PT, UP2, 0x80, 0x8 ;  /* 0x000000000008781c */ /* 0x000fe20003f2f028 */
[----:B------:R-:W-:Y:S01]  /*1570*/  HFMA2 R12, -RZ, RZ, 0, 0 ;  /* 0x00000000ff0c7431 */ /* 0x000fe200000001ff */
[----:B------:R-:W-:Y:S01]  /*1580*/  ISETP.EQ.OR P4, PT, R2, RZ, P5 ;  /* 0x000000ff0200720c */ /* 0x000fe20002f82670 */
[----:B------:R-:W-:Y:S01]  /*1590*/  IMAD.MOV.U32 R15, RZ, RZ, 0x1 ;  /* 0x00000001ff0f7424 */ /* 0x000fe200078e00ff */
[----:B------:R-:W-:Y:S01]  /*15a0*/  PLOP3.LUT P1, PT, P1, PT, PT, 0x8, 0x80 ;  /* 0x000000000080781c */ /* 0x000fe20000f2e170 */
[----:B------:R-:W-:Y:S01]  /*15b0*/  IMAD.MOV.U32 R14, RZ, RZ, RZ ;  /* 0x000000ffff0e7224 */ /* 0x000fe200078e00ff */
[----:B------:R-:W-:Y:S01]  /*15c0*/  MOV R8, 0x1 ;  /* 0x0000000100087802 */ /* 0x000fe20000000f00 */
[----:B------:R-:W4:Y:S01]  /*15d0*/  LDC R0, c[0x0][0x374] ;  /* 0x0000dd00ff007b82 */ /* 0x000f220000000800 */
[----:B------:R-:W-:Y:S01]  /*15e0*/  IMAD.MOV.U32 R10, RZ, RZ, RZ ;  /* 0x000000ffff0a7224 */ /* 0x000fe200078e00ff */
[----:B------:R-:W2:Y:S01]  /*15f0*/  LDCU.64 UR22, c[0x0][0x348] ;  /* 0x00006900ff1677ac */ /* 0x000ea20008000a00 */
[----:B------:R-:W-:Y:S01]  /*1600*/  UMOV UR6, URZ ;  /* 0x000000ff00067c82 */ /* 0x000fe20008000000 */
[----:B-1----:R-:W-:-:S04]  /*1610*/  UIADD3 UR5, UPT, UPT, UR13, 0x3f, URZ ;  /* 0x0000003f0d057890 */ /* 0x002fc8000fffe0ff */
[----:B------:R-:W-:-:S04]  /*1620*/  USHF.R.S32.HI UR4, URZ, 0x1f, UR5 ;  /* 0x0000001fff047899 */ /* 0x000fc80008011405 */
[----:B------:R-:W-:-:S04]  /*1630*/  ULEA.HI UR4, UR4, UR5, URZ, 0x6 ;  /* 0x0000000504047291 */ /* 0x000fc8000f8f30ff */
[----:B------:R-:W-:Y:S02]  /*1640*/  USHF.R.S32.HI UR15, URZ, 0x6, UR4 ;  /* 0x00000006ff0f7899 */ /* 0x000fe40008011404 */
[----:B------:R-:W-:Y:S02]  /*1650*/  UIADD3 UR4, UPT, UPT, UR13, -0x1, URZ ;  /* 0xffffffff0d047890 */ /* 0x000fe4000fffe0ff */
[----:B------:R-:W-:Y:S02]  /*1660*/  UISETP.LT.U32.AND UP0, UPT, UR15, 0x11, UPT ;  /* 0x000000110f00788c */ /* 0x000fe4000bf01070 */
[----:B------:R-:W-:Y:S02]  /*1670*/  UISETP.GE.U32.AND UP1, UPT, UR4, -0x7f, UPT ;  /* 0xffffff810400788c */ /* 0x000fe4000bf26070 */
[----:B------:R-:W-:Y:S02]  /*1680*/  USEL UR14, UR15, 0x11, UP0 ;  /* 0x000000110f0e7887 */ /* 0x000fe40008000000 */
[----:B------:R-:W-:-:S02]  /*1690*/  UIADD3 UR13, UPT, UPT, UR13, 0x7e, URZ ;  /* 0x0000007e0d0d7890 */ /* 0x000fc4000fffe0ff */
[----:B------:R-:W-:Y:S02]  /*16a0*/  UIADD3 UR5, UPT, UPT, UR14, -0x1, URZ ;  /* 0xffffffff0e057890 */ /* 0x000fe4000fffe0ff */
[----:B------:R-:W-:-:S03]  /*16b0*/  UIADD3 UR7, UPT, UPT, UR15, -UR14, URZ ;  /* 0x8000000e0f077290 */ /* 0x000fc6000fffe0ff */
[----:B------:R-:W-:-:S04]  /*16c0*/  @UP1 UIADD3 UR5, UPT, UPT, UR14, URZ, URZ ;  /* 0x000000ff0e051290 */ /* 0x000fc8000fffe0ff */
[----:B--2---:R-:W-:-:S12]  /*16d0*/  UIADD3 UR5, UPT, UPT, UR5, 0x1, URZ ;  /* 0x0000000105057890 */ /* 0x004fd8000fffe0ff */
.L_x_36:
[----:B------:R-:W-:Y:S01]  /*16e0*/  UISETP.NE.AND UP0, UPT, UR37, URZ, UPT ;  /* 0x000000ff2500728c */ /* 0x000fe2000bf05270 */
[----:B------:R-:W1:Y:S08]  /*16f0*/  S2UR UR37, SR_CgaCtaId ;  /* 0x00000000002579c3 */ /* 0x000e700000008800 */
[----:B------:R-:W-:Y:S05]  /*1700*/  BRA.U UP0, `(.L_x_19) ;  /* 0x0000000100347547 */ /* 0x000fea000b800000 */
[----:B------:R-:W2:Y:S01]  /*1710*/  S2R R2, SR_CgaCtaId ;  /* 0x0000000000027919 */ /* 0x000ea20000008800 */
[----:B------:R-:W-:-:S04]  /*1720*/  MOV R3, 0x400 ;  /* 0x0000040000037802 */ /* 0x000fc80000000f00 */
[----:B--2---:R-:W-:Y:S02]  /*1730*/  LEA R3, R2, R3, 0x18 ;  /* 0x0000000302037211 */ /* 0x004fe400078ec0ff */
[----:B------:R-:W-:-:S03]  /*1740*/  SHF.L.U32 R2, R8, 0x1f, RZ ;  /* 0x0000001f08027819 */ /* 0x000fc600000006ff */
[----:B------:R-:W-:-:S04]  /*1750*/  IMAD R3, R10, 0x8, R3 ;  /* 0x000000080a037824 */ /* 0x000fc800078e0203 */
[----:B------:R-:W2:Y:S02]  /*1760*/  SYNCS.PHASECHK.TRANS64.TRYWAIT P0, [R3+URZ+0x1b0], R2 ;  /* 0x0001b002030075a7 */ /* 0x000ea400080011ff */
[----:B--2---:R-:W-:Y:S05]  /*1770*/  @!P0 BRA `(.L_x_20) ;  /* 0x0000006000988947 */ /* 0x004fea0003800000 */
.L_x_119:
[----:B------:R-:W-:Y:S01]  /*1780*/  VIADD R10, R10, 0x1 ;  /* 0x000000010a0a7836 */ /* 0x000fe20000000000 */
[----:B------:R2:W-:Y:S04]  /*1790*/  SYNCS.ARRIVE.TRANS64.A1T0 RZ, [R3+URZ+0x1a0], RZ ;  /* 0x0001a0ff03ff79a7 */ /* 0x0005e800081000ff */
[----:B------:R-:W-:-:S04]  /*17a0*/  ISETP.NE.AND P0, PT, R10, 0x2, PT ;  /* 0x000000020a00780c */ /* 0x000fc80003f05270 */
[----:B------:R-:W-:Y:S02]  /*17b0*/  SEL R10, R10, RZ, P0 ;  /* 0x000000ff0a0a7207 */ /* 0x000fe40000000000 */
[----:B--2---:R-:W-:-:S04]  /*17c0*/  SEL R3, RZ, 0x1, P0 ;  /* 0x00000001ff037807 */ /* 0x004fc80000000000 */
[----:B------:R-:W-:-:S07]  /*17d0*/  LOP3.LUT R8, R8, R3, RZ, 0x3c, !PT ;  /* 0x0000000308087212 */ /* 0x000fce00078e3cff */
.L_x_19:
[----:B------:R-:W-:Y:S01]  /*17e0*/  UMOV UR4, 0x400 ;  /* 0x0000040000047882 */ /* 0x000fe20000000000 */
[----:B------:R-:W-:Y:S01]  /*17f0*/  SHF.L.U32 R2, R15, 0x1f, RZ ;  /* 0x0000001f0f027819 */ /* 0x000fe200000006ff */
[----:B-1----:R-:W-:Y:S01]  /*1800*/  ULEA UR4, UR37, UR4, 0x18 ;  /* 0x0000000425047291 */ /* 0x002fe2000f8ec0ff */
[----:B------:R-:W-:Y:S01]  /*1810*/  R2UR UR35, R21 ;  /* 0x00000000152372ca */ /* 0x000fe200000e0000 */
[----:B------:R-:W-:Y:S01]  /*1820*/  UISETP.GE.U32.AND UP0, UPT, UR13, 0x7f, UPT ;  /* 0x0000007f0d00788c */ /* 0x000fe2000bf06070 */
[----:B------:R-:W-:Y:S01]  /*1830*/  R2UR UR11, R20 ;  /* 0x00000000140b72ca */ /* 0x000fe200000e0000 */
[----:B------:R-:W-:Y:S01]  /*1840*/  ULEA UR8, UR6, UR4, 0x3 ;  /* 0x0000000406087291 */ /* 0x000fe2000f8e18ff */
[----:B------:R-:W-:-:S08]  /*1850*/  UMOV UR24, URZ ;  /* 0x000000ff00187c82 */ /* 0x000fd00008000000 */
[----:B------:R1:W2:Y:S01]  /*1860*/  SYNCS.PHASECHK.TRANS64.TRYWAIT P0, [UR8+0x88], R2 ;  /* 0x00008802ff0075a7 */ /* 0x0002a20008001108 */
[----:B------:R-:W-:Y:S02]  /*1870*/  USHF.L.U32 UR35, UR35, 0x6, URZ ;  /* 0x0000000623237899 */ /* 0x000fe400080006ff */
[----:B------:R-:W-:Y:S01]  /*1880*/  USHF.L.U32 UR11, UR11, 0x7, URZ ;  /* 0x000000070b0b7899 */ /* 0x000fe200080006ff */
[----:B------:R-:W-:Y:S11]  /*1890*/  BRA.U !UP0, `(.L_x_21) ;  /* 0x0000000108a87547 */ /* 0x000ff6000b800000 */
[----:B------:R-:W-:Y:S01]  /*18a0*/  UMOV UR16, URZ ;  /* 0x000000ff00107c82 */ /* 0x000fe20008000000 */
[----:B------:R-:W-:-:S05]  /*18b0*/  UMOV UR17, UR6 ;  /* 0x0000000600117c82 */ /* 0x000fca0008000000 */
.L_x_26:
[----:B-1----:R-:W-:Y:S01]  /*18c0*/  ULEA UR33, UR17, UR4, 0x3 ;  /* 0x0000000411217291 */ /* 0x002fe2000f8e18ff */
[----:B--2---:R-:W-:Y:S01]  /*18d0*/  @!P5 MOV R3, 0x3000 ;  /* 0x000030000003d802 */ /* 0x004fe20000000f00 */
[----:B--2---:R-:W-:Y:S10]  /*18e0*/  @P0 BRA `(.L_x_22) ;  /* 0x00000000000c0947 */ /* 0x004ff40003800000 */
[----:B------:R-:W-:-:S04]  /*18f0*/  SHF.L.U32 R5, R15, 0x1f, RZ ;  /* 0x0000001f0f057819 */ /* 0x000fc800000006ff */
[----:B------:R-:W2:Y:S02]  /*1900*/  SYNCS.PHASECHK.TRANS64.TRYWAIT P0, [UR33+0x88], R5 ;  /* 0x00008805ff0075a7 */ /* 0x000ea40008001121 */
[----:B--2---:R-:W-:Y:S05]  /*1910*/  @!P0 BRA `(.L_x_23) ;  /* 0x0000006000448947 */ /* 0x004fea0003800000 */
.L_x_22:
[----:B------:R2:W-:Y:S01]  /*1920*/  @!P5 SYNCS.ARRIVE.TRANS64 RZ, [UR33], R3 ;  /* 0x00000003ffffd9a7 */ /* 0x0005e20008000021 */
[----:B------:R-:W-:Y:S04]  /*1930*/  BSSY.RECONVERGENT B0, `(.L_x_24) ;  /* 0x0000003000007945 */ /* 0x000fe80003800200 */
[----:B------:R-:W-:Y:S05]  /*1940*/  @P4 BRA `(.L_x_25) ;  /* 0x0000000000044947 */ /* 0x000fea0003800000 */
[----:B------:R-:W-:Y:S05]  /*1950*/  BPT.TRAP 0x1 ;  /* 0x000000040000795c */ /* 0x000fea0000300000 */
.L_x_25:
[----:B------:R-:W-:Y:S05]  /*1960*/  BSYNC.RECONVERGENT B0 ;  /* 0x0000000000007941 */ /* 0x000fea0003800200 */
.L_x_24:
[----:B------:R-:W-:Y:S02]  /*1970*/  UIADD3 UR6, UPT, UPT, UR17, 0x1, URZ ;  /* 0x0000000111067890 */ /* 0x000fe4000fffe0ff */
[----:B------:R-:W-:Y:S02]  /*1980*/  ULEA UR32, UR17, UR4, 0xc ;  /* 0x0000000411207291 */ /* 0x000fe4000f8e60ff */
[----:B------:R-:W-:Y:S02]  /*1990*/  UISETP.NE.AND UP0, UPT, UR6, 0x11, UPT ;  /* 0x000000110600788c */ /* 0x000fe4000bf05270 */
[----:B------:R-:W-:Y:S02]  /*19a0*/  UIADD3 UR26, UP1, UPT, UR22, 0x80, URZ ;  /* 0x00000080161a7890 */ /* 0x000fe4000ff3e0ff */
[----:B------:R-:W-:Y:S02]  /*19b0*/  USEL UR9, URZ, 0x1, UP0 ;  /* 0x00000001ff097887 */ /* 0x000fe40008000000 */
[----:B------:R-:W-:-:S02]  /*19c0*/  USEL UR6, UR6, URZ, UP0 ;  /* 0x000000ff06067287 */ /* 0x000fc40008000000 */
[----:B------:R-:W-:Y:S02]  /*19d0*/  UIADD3 UR20, UP0, UPT, UR22, 0x180, URZ ;  /* 0x0000018016147890 */ /* 0x000fe4000ff1e0ff */
[----:B------:R-:W-:Y:S01]  /*19e0*/  ULEA UR8, UR6, UR4, 0x3 ;  /* 0x0000000406087291 */ /* 0x000fe2000f8e18ff */
[----:B------:R-:W-:Y:S01]  /*19f0*/  LOP3.LUT R15, R15, UR9, RZ, 0x3c, !PT ;  /* 0x000000090f0f7c12 */ /* 0x000fe2000f8e3cff */
[----:B------:R-:W-:Y:S02]  /*1a00*/  USHF.L.U32 UR34, UR16, 0x6, URZ ;  /* 0x0000000610227899 */ /* 0x000fe400080006ff */
[----:B------:R-:W-:Y:S01]  /*1a10*/  UIADD3.X UR27, UPT, UPT, URZ, UR23, URZ, UP1, !UPT ;  /* 0x00000017ff1b7290 */ /* 0x000fe20008ffe4ff */
[----:B-1----:R-:W-:Y:S01]  /*1a20*/  SHF.L.U32 R2, R15, 0x1f, RZ ;  /* 0x0000001f0f027819 */ /* 0x002fe200000006ff */
[----:B------:R-:W-:Y:S02]  /*1a30*/  UIADD3 UR32, UPT, UPT, UR32, 0x4400, URZ ;  /* 0x0000440020207890 */ /* 0x000fe4000fffe0ff */
[----:B------:R-:W-:Y:S01]  /*1a40*/  UIADD3.X UR21, UPT, UPT, URZ, UR23, URZ, UP0, !UPT ;  /* 0x00000017ff157290 */ /* 0x000fe200087fe4ff */
[----:B------:R1:W1:Y:S01]  /*1a50*/  SYNCS.PHASECHK.TRANS64.TRYWAIT P0, [UR8+0x88], R2 ;  /* 0x00008802ff0075a7 */ /* 0x0002620008001108 */
[----:B------:R-:W-:Y:S01]  /*1a60*/  ULEA UR8, UR17, UR4, 0xd ;  /* 0x0000000411087291 */ /* 0x000fe2000f8e68ff */
[----:B------:R-:W-:Y:S01]  /*1a70*/  UMOV UR18, 0x0 ;  /* 0x0000000000127882 */ /* 0x000fe20000000000 */
[----:B------:R-:W-:-:S02]  /*1a80*/  UMOV UR19, 0x10000000 ;  /* 0x1000000000137882 */ /* 0x000fc40000000000 */
[----:B------:R-:W-:Y:S01]  /*1a90*/  UIADD3 UR8, UPT, UPT, UR8, 0x15400, URZ ;  /* 0x0001540008087890 */ /* 0x000fe2000fffe0ff */
[----:B------:R1:W-:Y:S01]  /*1aa0*/  UTMALDG.3D [UR32], [UR26], desc[UR18] ;  /* 0x000012201a0075b4 */ /* 0x0003e20008011000 */
[----:B------:R-:W-:Y:S01]  /*1ab0*/  UMOV UR12, UR36 ;  /* 0x00000024000c7c82 */ /* 0x000fe20008000000 */
[----:B------:R-:W-:Y:S01]  /*1ac0*/  UMOV UR9, UR33 ;  /* 0x0000002100097c82 */ /* 0x000fe20008000000 */
[----:B------:R-:W-:Y:S01]  /*1ad0*/  UMOV UR10, UR34 ;  /* 0x00000022000a7c82 */ /* 0x000fe20008000000 */
[----:B------:R-:W-:Y:S01]  /*1ae0*/  UIADD3 UR16, UPT, UPT, UR16, 0x1, URZ ;  /* 0x0000000110107890 */ /* 0x000fe2000fffe0ff */
[----:B------:R-:W-:Y:S01]  /*1af0*/  UMOV UR24, UR5 ;  /* 0x0000000500187c82 */ /* 0x000fe20008000000 */
[----:B------:R-:W-:Y:S02]  /*1b00*/  UMOV UR17, UR6 ;  /* 0x0000000600117c82 */ /* 0x000fe40008000000 */
[----:B------:R1:W-:Y:S01]  /*1b10*/  UTMALDG.3D [UR8], [UR20], desc[UR18] ;  /* 0x00001208140075b4 */ /* 0x0003e20008011000 */
[----:B------:R-:W-:-:S09]  /*1b20*/  UISETP.NE.AND UP0, UPT, UR16, UR5, UPT ;  /* 0x000000051000728c */ /* 0x000fd2000bf05270 */
[----:B------:R-:W-:Y:S05]  /*1b30*/  BRA.U UP0, `(.L_x_26) ;  /* 0xfffffffd00607547 */ /* 0x000fea000b83ffff */
.L_x_21:
[----:B-1----:R-:W-:Y:S01]  /*1b40*/  ULEA UR8, UR6, UR4, 0x3 ;  /* 0x0000000406087291 */ /* 0x002fe2000f8e18ff */
[----:B------:R-:W-:Y:S01]  /*1b50*/  SHF.L.U32 R2, R15, 0x1f, RZ ;  /* 0x0000001f0f027819 */ /* 0x000fe200000006ff */
[----:B------:R-:W-:Y:S01]  /*1b60*/  @!P1 SYNCS.ARRIVE.TRANS64.A1T0 RZ, [UR4+0x138], RZ ;  /* 0x000138ffffff99a7 */ /* 0x000fe20008100004 */
[----:B------:R-:W-:-:S06]  /*1b70*/  UISETP.GT.AND UP0, UPT, UR15, UR14, UPT ;  /* 0x0000000e0f00728c */ /* 0x000fcc000bf04270 */
[----:B--2---:R1:W2:Y:S03]  /*1b80*/  SYNCS.PHASECHK.TRANS64.TRYWAIT P0, [UR8+0x88], R2 ;  /* 0x00008802ff0075a7 */ /* 0x0042a60008001108 */
[----:B------:R-:W-:Y:S05]  /*1b90*/  BRA.U !UP0, `(.L_x_27) ;  /* 0x0000000108ac7547 */ /* 0x000fea000b800000 */
[----:B------:R-:W-:Y:S01]  /*1ba0*/  UIADD3 UR21, UPT, UPT, UR7, UR24, URZ ;  /* 0x0000001807157290 */ /* 0x000fe2000fffe0ff */
[----:B------:R-:W-:-:S11]  /*1bb0*/  UMOV UR25, UR6 ;  /* 0x0000000600197c82 */ /* 0x000fd60008000000 */
.L_x_32:
[----:B-1----:R-:W-:Y:S01]  /*1bc0*/  ULEA UR17, UR25, UR4, 0x3 ;  /* 0x0000000419117291 */ /* 0x002fe2000f8e18ff */
[----:B--2---:R-:W-:Y:S01]  /*1bd0*/  @!P5 MOV R3, 0x3000 ;  /* 0x000030000003d802 */ /* 0x004fe20000000f00 */
[----:B--2---:R-:W-:Y:S10]  /*1be0*/  @P0 BRA `(.L_x_28) ;  /* 0x00000000000c0947 */ /* 0x004ff40003800000 */
[----:B------:R-:W-:-:S04]  /*1bf0*/  SHF.L.U32 R5, R15, 0x1f, RZ ;  /* 0x0000001f0f057819 */ /* 0x000fc800000006ff */
[----:B------:R-:W2:Y:S02]  /*1c00*/  SYNCS.PHASECHK.TRANS64.TRYWAIT P0, [UR17+0x88], R5 ;  /* 0x00008805ff0075a7 */ /* 0x000ea40008001111 */
[----:B--2---:R-:W-:Y:S05]  /*1c10*/  @!P0 BRA `(.L_x_29) ;  /* 0x0000005c009c8947 */ /* 0x004fea0003800000 */
.L_x_28:
[----:B------:R2:W-:Y:S01]  /*1c20*/  @!P5 SYNCS.ARRIVE.TRANS64 RZ, [UR17], R3 ;  /* 0x00000003ffffd9a7 */ /* 0x0005e20008000011 */
[----:B------:R-:W-:Y:S04]  /*1c30*/  BSSY.RECONVERGENT B0, `(.L_x_30) ;  /* 0x0000003000007945 */ /* 0x000fe80003800200 */
[----:B------:R-:W-:Y:S05]  /*1c40*/  @P4 BRA `(.L_x_31) ;  /* 0x0000000000044947 */ /* 0x000fea0003800000 */
[----:B------:R-:W-:Y:S05]  /*1c50*/  BPT.TRAP 0x1 ;  /* 0x000000040000795c */ /* 0x000fea0000300000 */
.L_x_31:
[----:B------:R-:W-:Y:S05]  /*1c60*/  BSYNC.RECONVERGENT B0 ;  /* 0x0000000000007941 */ /* 0x000fea0003800200 */
.L_x_30:
        /* <DEDUP_REMOVED lines=10> */
[----:B------:R-:W-:Y:S01]  /*1d10*/  UIADD3 UR16, UPT, UPT, UR16, 0x4400, URZ ;  /* 0x0000440010107890 */ /* 0x000fe2000fffe0ff */
[----:B-1----:R-:W-:Y:S01]  /*1d20*/  SHF.L.U32 R2, R15, 0x1f, RZ ;  /* 0x0000001f0f027819 */ /* 0x002fe200000006ff */
[----:B------:R-:W-:Y:S02]  /*1d30*/  UIADD3.X UR31, UPT, UPT, URZ, UR23, URZ, UP1, !UPT ;  /* 0x00000017ff1f7290 */ /* 0x000fe40008ffe4ff */
[----:B------:R-:W-:Y:S01]  /*1d40*/  UIADD3.X UR29, UPT, UPT, URZ, UR23, URZ, UP0, !UPT ;  /* 0x00000017ff1d7290 */ /* 0x000fe200087fe4ff */
[----:B------:R1:W1:Y:S01]  /*1d50*/  SYNCS.PHASECHK.TRANS64.TRYWAIT P0, [UR8+0x88], R2 ;  /* 0x00008802ff0075a7 */ /* 0x0002620008001108 */
[----:B------:R-:W-:Y:S01]  /*1d60*/  ULEA UR8, UR25, UR4, 0xd ;  /* 0x0000000419087291 */ /* 0x000fe2000f8e68ff */
[----:B------:R-:W-:Y:S01]  /*1d70*/  UMOV UR26, 0x0 ;  /* 0x00000000001a7882 */ /* 0x000fe20000000000 */
[----:B------:R-:W-:-:S02]  /*1d80*/  UMOV UR27, 0x10000000 ;  /* 0x10000000001b7882 */ /* 0x000fc40000000000 */
[----:B------:R-:W-:Y:S01]  /*1d90*/  UIADD3 UR8, UPT, UPT, UR8, 0x15400, URZ ;  /* 0x0001540008087890 */ /* 0x000fe2000fffe0ff */
[----:B------:R-:W-:Y:S01]  /*1da0*/  UMOV UR19, UR35 ;  /* 0x0000002300137c82 */ /* 0x000fe20008000000 */
[----:B------:R-:W-:Y:S01]  /*1db0*/  UMOV UR20, UR36 ;  /* 0x0000002400147c82 */ /* 0x000fe20008000000 */
[----:B------:R-:W-:Y:S01]  /*1dc0*/  UMOV UR12, UR36 ;  /* 0x00000024000c7c82 */ /* 0x000fe20008000000 */
[----:B------:R-:W-:Y:S01]  /*1dd0*/  UMOV UR9, UR17 ;  /* 0x0000001100097c82 */ /* 0x000fe20008000000 */
[----:B------:R-:W-:Y:S01]  /*1de0*/  UMOV UR10, UR18 ;  /* 0x00000012000a7c82 */ /* 0x000fe20008000000 */
[----:B------:R1:W-:Y:S01]  /*1df0*/  UTMALDG.3D [UR16], [UR30], desc[UR26] ;  /* 0x00001a101e0075b4 */ /* 0x0003e20008011000 */
[----:B------:R-:W-:Y:S01]  /*1e00*/  UIADD3 UR24, UPT, UPT, UR24, 0x1, URZ ;  /* 0x0000000118187890 */ /* 0x000fe2000fffe0ff */
[----:B------:R-:W-:-:S03]  /*1e10*/  UMOV UR25, UR6 ;  /* 0x0000000600197c82 */ /* 0x000fc60008000000 */
[----:B------:R-:W-:Y:S01]  /*1e20*/  UISETP.NE.AND UP0, UPT, UR24, UR21, UPT ;  /* 0x000000151800728c */ /* 0x000fe2000bf05270 */
[----:B------:R1:W-:Y:S08]  /*1e30*/  UTMALDG.3D [UR8], [UR28], desc[UR26] ;  /* 0x00001a081c0075b4 */ /* 0x0003f00008011000 */
[----:B------:R-:W-:Y:S05]  /*1e40*/  BRA.U UP0, `(.L_x_32) ;  /* 0xfffffffd005c7547 */ /* 0x000fea000b83ffff */
.L_x_27:
[----:B-1----:R-:W-:Y:S01]  /*1e50*/  LEA R2, R14, UR4, 0x3 ;  /* 0x000000040e027c11 */ /* 0x002fe2000f8e18ff */
[----:B------:R-:W-:Y:S01]  /*1e60*/  NOP ;  /* 0x0000000000007918 */ /* 0x000fe20000000000 */
[----:B--2---:R-:W-:Y:S02]  /*1e70*/  SHF.L.U32 R3, R12, 0x1f, RZ ;  /* 0x0000001f0c037819 */ /* 0x004fe400000006ff */
[----:B------:R-:W-:Y:S02]  /*1e80*/  LEA R4, R14, UR4, 0x4 ;  /* 0x000000040e047c11 */ /* 0x000fe4000f8e20ff */
[----:B------:R-:W1:Y:S02]  /*1e90*/  SYNCS.PHASECHK.TRANS64.TRYWAIT P0, [R2+URZ+0x140], R3 ;  /* 0x00014003020075a7 */ /* 0x000e6400080011ff */
[----:B-1----:R-:W-:Y:S05]  /*1ea0*/  @!P0 BRA `(.L_x_33) ;  /* 0x0000005c00108947 */ /* 0x002fea0003800000 */
.L_x_122:
[----:B------:R-:W2:Y:S01]  /*1eb0*/  LDS.128 R4, [R4+0x1d0] ;  /* 0x0001d00004047984 */ /* 0x000ea20000000c00 */
[----:B---3--:R-:W-:Y:S01]  /*1ec0*/  ISETP.GE.AND P0, PT, R40, 0x1, PT ;  /* 0x000000012800780c */ /* 0x008fe20003f06270 */
[----:B-1----:R-:W-:Y:S01]  /*1ed0*/  VIADD R2, R2, 0x150 ;  /* 0x0000015002027836 */ /* 0x002fe20000000000 */
[----:B------:R-:W-:Y:S01]  /*1ee0*/  @!PT LDS RZ, [RZ] ;  /* 0x00000000fffff984 */ /* 0x000fe20000000800 */
[----:B------:R-:W-:Y:S01]  /*1ef0*/  @!PT LDS RZ, [RZ] ;  /* 0x00000000fffff984 */ /* 0x000fe20000000800 */
[----:B------:R-:W-:Y:S01]  /*1f00*/  @!PT LDS RZ, [RZ] ;  /* 0x00000000fffff984 */ /* 0x000fe20000000800 */
[----:B------:R-:W-:Y:S01]  /*1f10*/  @!PT LDS RZ, [RZ] ;  /* 0x00000000fffff984 */ /* 0x000fe20000000800 */
[----:B------:R1:W-:Y:S06]  /*1f20*/  MEMBAR.ALL.CTA ;  /* 0x0000000000007992 */ /* 0x0003ec0000008000 */
[----:B-1----:R-:W1:Y:S01]  /*1f30*/  FENCE.VIEW.ASYNC.S ;  /* 0x00000000000073c6 */ /* 0x002e620000000000 */
[----:B------:R-:W-:-:S04]  /*1f40*/  PRMT R2, RZ, 0x654, R2 ;  /* 0x00000654ff027816 */ /* 0x000fc80000000002 */
[----:B-1----:R1:W-:Y:S01]  /*1f50*/  SYNCS.ARRIVE.TRANS64.RED.A1T0 RZ, [R2+URZ], RZ ;  /* 0x000000ff02ff79a7 */ /* 0x0023e200081004ff */
[----:B--2---:R-:W-:-:S13]  /*1f60*/  LOP3.LUT P2, RZ, R6, 0x1, RZ, 0xc0, !PT ;  /* 0x0000000106ff7812 */ /* 0x004fda000784c0ff */
[----:B------:R-:W-:Y:S01]  /*1f70*/  @P2 SHF.R.U32.HI R3, RZ, 0x10, R5 ;  /* 0x00000010ff032819 */ /* 0x000fe20000011605 */
[----:B------:R-:W-:Y:S01]  /*1f80*/  VOTEU.ANY UP0, P2 ;  /* 0x0000000000ff7886 */ /* 0x000fe20001000100 */
[----:B------:R-:W-:Y:S02]  /*1f90*/  @P2 MOV R13, R4 ;  /* 0x00000004000d2202 */ /* 0x000fe40000000f00 */
[----:B------:R-:W-:Y:S02]  /*1fa0*/  @P2 R2UR.BROADCAST UR8, R3 ;  /* 0x00000000030822ca */ /* 0x000fe400008e0000 */
[----:B------:R-:W-:-:S11]  /*1fb0*/  @P2 LOP3.LUT R11, R5, 0xffff, RZ, 0xc0, !PT ;  /* 0x0000ffff050b2812 */ /* 0x000fd600078ec0ff */
[----:B------:R-:W-:Y:S01]  /*1fc0*/  @UP0 UMOV UR36, UR8 ;  /* 0x0000000800240c82 */ /* 0x000fe20008000000 */
[----:B-1----:R-:W-:Y:S05]  /*1fd0*/  @!P0 BRA `(.L_x_34) ;  /* 0x0000000000b88947 */ /* 0x002fea0003800000 */
[----:B------:R-:W4:Y:S01]  /*1fe0*/  LDC.64 R4, c[0x0][0xb18] ;  /* 0x0002c600ff047b82 */ /* 0x000f220000000a00 */
[----:B------:R-:W-:-:S07]  /*1ff0*/  ISETP.NE.AND P3, PT, R40, 0x1, PT ;  /* 0x000000012800780c */ /* 0x000fce0003f65270 */
[----:B------:R-:W1:Y:S08]  /*2000*/  LDC.64 R6, c[0x0][0xb10] ;  /* 0x0002c400ff067b82 */ /* 0x000e700000000a00 */
[----:B------:R-:W2:Y:S08]  /*2010*/  LDC R16, c[0x0][0xb20] ;  /* 0x0002c800ff107b82 */ /* 0x000eb00000000800 */
[----:B------:R-:W3:Y:S01]  /*2020*/  LDC R18, c[0x0][0xb0c] ;  /* 0x0002c300ff127b82 */ /* 0x000ee20000000800 */
[----:B----4-:R-:W-:Y:S01]  /*2030*/  IMAD.HI.U32 R17, R0, R5, RZ ;  /* 0x0000000500117227 */ /* 0x010fe200078e00ff */
[----:B------:R-:W-:-:S03]  /*2040*/  ISETP.NE.AND P0, PT, R4, 0x1, PT ;  /* 0x000000010400780c */ /* 0x000fc60003f05270 */
[----:B------:R-:W-:-:S03]  /*2050*/  IMAD.HI.U32 R5, R11, R5, RZ ;  /* 0x000000050b057227 */ /* 0x000fc600078e00ff */
[----:B------:R-:W4:Y:S01]  /*2060*/  LDC.64 R2, c[0x0][0xb28] ;  /* 0x0002ca00ff027b82 */ /* 0x000f220000000a00 */
[----:B-1----:R-:W-:-:S04]  /*2070*/  IMAD.HI.U32 R20, R9, R6, RZ ;  /* 0x0000000609147227 */ /* 0x002fc800078e00ff */
[----:B------:R-:W-:Y:S01]  /*2080*/  IMAD.HI.U32 R22, R13, R6, RZ ;  /* 0x000000060d167227 */ /* 0x000fe200078e00ff */
[----:B------:R-:W-:Y:S02]  /*2090*/  SHF.R.U32.HI R20, RZ, R7, R20 ;  /* 0x00000007ff147219 */ /* 0x000fe40000011614 */
[-C--:B--2---:R-:W-:Y:S02]  /*20a0*/  SHF.R.U32.HI R17, RZ, R16.reuse, R17 ;  /* 0x00000010ff117219 */ /* 0x084fe40000011611 */
[----:B------:R-:W-:Y:S02]  /*20b0*/  SHF.R.U32.HI R16, RZ, R16, R5 ;  /* 0x00000010ff107219 */ /* 0x000fe40000011605 */
[----:B------:R-:W-:Y:S02]  /*20c0*/  SEL R17, R0, R17, !P0 ;  /* 0x0000001100117207 */ /* 0x000fe40004000000 */
[----:B------:R-:W-:Y:S02]  /*20d0*/  SHF.R.U32.HI R22, RZ, R7, R22 ;  /* 0x00000007ff167219 */ /* 0x000fe40000011616 */
[----:B---3--:R-:W-:-:S02]  /*20e0*/  ISETP.NE.AND P1, PT, R18, 0x1, PT ;  /* 0x000000011200780c */ /* 0x008fc40003f25270 */
[----:B------:R-:W-:Y:S02]  /*20f0*/  SEL R5, R11, R16, !P0 ;  /* 0x000000100b057207 */ /* 0x000fe40004000000 */
[----:B------:R-:W-:Y:S02]  /*2100*/  SEL R19, R9, R20, !P1 ;  /* 0x0000001409137207 */ /* 0x000fe40004800000 */
[----:B------:R-:W-:Y:S01]  /*2110*/  SEL R7, R13, R22, !P1 ;  /* 0x000000160d077207 */ /* 0x000fe20004800000 */
[----:B----4-:R-:W-:-:S04]  /*2120*/  IMAD.HI.U32 R20, R17, R2, RZ ;  /* 0x0000000211147227 */ /* 0x010fc800078e00ff */
[----:B------:R-:W-:Y:S01]  /*2130*/  IMAD.HI.U32 R6, R19, R2, RZ ;  /* 0x0000000213067227 */ /* 0x000fe200078e00ff */
[----:B------:R-:W-:-:S04]  /*2140*/  @P3 SHF.R.U32.HI R17, RZ, R3, R20 ;  /* 0x00000003ff113219 */ /* 0x000fc80000011614 */
        /* <DEDUP_REMOVED lines=8> */
[----:B------:R-:W-:-:S04]  /*21d0*/  @!P0 IMAD.HI.U32 R16, R7, R2, RZ ;  /* 0x0000000207108227 */ /* 0x000fc800078e00ff */
[----:B------:R-:W-:Y:S01]  /*21e0*/  IMAD.MOV R2, RZ, RZ, -R6 ;  /* 0x000000ffff027224 */ /* 0x000fe200078e0a06 */
[----:B------:R-:W-:-:S03]  /*21f0*/  @!P0 SHF.R.U32.HI R16, RZ, R3, R16 ;  /* 0x00000003ff108219 */ /* 0x000fc60000011610 */
[----:B------:R-:W-:Y:S01]  /*2200*/  IMAD R2, R40, R2, R5 ;  /* 0x0000000228027224 */ /* 0x000fe200078e0205 */
[----:B------:R-:W-:Y:S02]  /*2210*/  @!P0 SEL R3, R7, R16, !P3 ;  /* 0x0000001007038207 */ /* 0x000fe40005800000 */
[----:B------:R-:W-:-:S03]  /*2220*/  IADD3 R16, PT, PT, -R5, RZ, RZ ;  /* 0x000000ff05107210 */ /* 0x000fc60007ffe1ff */
[--C-:B------:R-:W-:Y:S02]  /*2230*/  @!P0 IMAD.IADD R6, R6, 0x1, -R3.reuse ;  /* 0x0000000106068824 */ /* 0x100fe400078e0a03 */
[----:B------:R-:W-:Y:S01]  /*2240*/  @!P0 IMAD R3, R2, R19, R3 ;  /* 0x0000001302038224 */ /* 0x000fe200078e0203 */
[----:B------:R-:W-:Y:S01]  /*2250*/  IADD3 R2, PT, PT, -R7, RZ, RZ ;  /* 0x000000ff07027210 */ /* 0x000fe20007ffe1ff */
[----:B------:R-:W-:Y:S02]  /*2260*/  @!P0 IMAD R5, R40, R6, R7 ;  /* 0x0000000628058224 */ /* 0x000fe400078e0207 */
[----:B------:R-:W-:Y:S02]  /*2270*/  IMAD R11, R4, R16, R11 ;  /* 0x00000010040b7224 */ /* 0x000fe400078e020b */
[----:B------:R-:W-:Y:S02]  /*2280*/  @!P0 IMAD.MOV.U32 R7, RZ, RZ, R3 ;  /* 0x000000ffff078224 */ /* 0x000fe400078e0003 */
[----:B------:R-:W-:-:S02]  /*2290*/  IMAD R2, R18, R2, R13 ;  /* 0x0000000212027224 */ /* 0x000fc400078e020d */
[----:B------:R-:W-:Y:S02]  /*22a0*/  IMAD R11, R5, R4, R11 ;  /* 0x00000004050b7224 */ /* 0x000fe400078e020b */
[----:B------:R-:W-:Y:S02]  /*22b0*/  IMAD R13, R7, R18, R2 ;  /* 0x00000012070d7224 */ /* 0x000fe400078e0202 */
.L_x_34:
[----:B------:R-:W1:Y:S02]  /*22c0*/  LDCU UR8, c[0x0][0xb30] ;  /* 0x00016600ff0877ac */ /* 0x000e640008000800 */
[----:B-1----:R-:W-:-:S09]  /*22d0*/  UISETP.NE.AND UP0, UPT, UR8, 0x1, UPT ;  /* 0x000000010800788c */ /* 0x002fd2000bf05270 */
[----:B------:R-:W-:Y:S05]  /*22e0*/  BRA.U UP0, `(.L_x_35) ;  /* 0x0000000100407547 */ /* 0x000fea000b800000 */
[----:B------:R-:W1:Y:S08]  /*22f0*/  LDC.64 R4, c[0x0][0xb10] ;  /* 0x0002c400ff047b82 */ /* 0x000e700000000a00 */
[----:B------:R-:W2:Y:S08]  /*2300*/  LDC.64 R2, c[0x0][0xb18] ;  /* 0x0002c600ff027b82 */ /* 0x000eb00000000a00 */
[----:B------:R-:W3:Y:S08]  /*2310*/  LDC R6, c[0x0][0xb20] ;  /* 0x0002c800ff067b82 */ /* 0x000ef00000000800 */
[----:B------:R-:W4:Y:S01]  /*2320*/  LDC R16, c[0x0][0xb0c] ;  /* 0x0002c300ff107b82 */ /* 0x000f220000000800 */
[----:B-1----:R-:W-:-:S05]  /*2330*/  IMAD.HI.U32 R4, R13, R4, RZ ;  /* 0x000000040d047227 */ /* 0x002fca00078e00ff */
[----:B------:R-:W-:Y:S01]  /*2340*/  SHF.R.U32.HI R4, RZ, R5, R4 ;  /* 0x00000005ff047219 */ /* 0x000fe20000011604 */
[----:B--2---:R-:W-:Y:S01]  /*2350*/  IMAD.HI.U32 R3, R11, R3, RZ ;  /* 0x000000030b037227 */ /* 0x004fe200078e00ff */
[----:B------:R-:W-:-:S04]  /*2360*/  ISETP.NE.AND P0, PT, R2, 0x1, PT ;  /* 0x000000010200780c */ /* 0x000fc80003f05270 */
[----:B---3--:R-:W-:-:S04]  /*2370*/  SHF.R.U32.HI R6, RZ, R6, R3 ;  /* 0x00000006ff067219 */ /* 0x008fc80000011603 */
[----:B------:R-:W-:Y:S02]  /*2380*/  SEL R3, R11, R6, !P0 ;  /* 0x000000060b037207 */ /* 0x000fe40004000000 */
[----:B----4-:R-:W-:-:S04]  /*2390*/  ISETP.NE.AND P1, PT, R16, 0x1, PT ;  /* 0x000000011000780c */ /* 0x010fc80003f25270 */
[----:B------:R-:W-:-:S05]  /*23a0*/  SEL R4, R13, R4, !P1 ;  /* 0x000000040d047207 */ /* 0x000fca0004800000 */
[----:B------:R-:W-:Y:S02]  /*23b0*/  IMAD.IADD R5, R3, 0x1, -R4 ;  /* 0x0000000103057824 */ /* 0x000fe400078e0a04 */
[----:B------:R-:W-:Y:S02]  /*23c0*/  IMAD.IADD R3, R4, 0x1, -R3 ;  /* 0x0000000104037824 */ /* 0x000fe400078e0a03 */
[----:B------:R-:W-:Y:S02]  /*23d0*/  IMAD R13, R5, R16, R13 ;  /* 0x00000010050d7224 */ /* 0x000fe400078e020d */
[----:B------:R-:W-:-:S07]  /*23e0*/  IMAD R11, R3, R2, R11 ;  /* 0x00000002030b7224 */ /* 0x000fce00078e020b */
.L_x_35:
[----:B------:R-:W-:Y:S01]  /*23f0*/  VIADD R14, R14, 0x1 ;  /* 0x000000010e0e7836 */ /* 0x000fe20000000000 */
[----:B------:R-:W-:Y:S01]  /*2400*/  PLOP3.LUT P1, PT, PT, PT, PT, 0x80, 0x8 ;  /* 0x000000000008781c */ /* 0x000fe20003f2f070 */
[----:B------:R-:W-:Y:S02]  /*2410*/  IMAD.IADD R21, R13, 0x1, R96 ;  /* 0x000000010d157824 */ /* 0x000fe400078e0260 */
[----:B------:R-:W-:Y:S01]  /*2420*/  IMAD.IADD R20, R11, 0x1, R94 ;  /* 0x000000010b147824 */ /* 0x000fe200078e025e */
[----:B------:R-:W-:-:S04]  /*2430*/  ISETP.NE.AND P0, PT, R14, 0x2, PT ;  /* 0x000000020e00780c */ /* 0x000fc80003f05270 */
[----:B------:R-:W-:Y:S02]  /*2440*/  SEL R3, RZ, 0x1, P0 ;  /* 0x00000001ff037807 */ /* 0x000fe40000000000 */
[----:B------:R-:W-:Y:S02]  /*2450*/  SEL R14, R14, RZ, P0 ;  /* 0x000000ff0e0e7207 */ /* 0x000fe40000000000 */
[----:B------:R-:W-:Y:S01]  /*2460*/  LOP3.LUT R12, R12, R3, RZ, 0x3c, !PT ;  /* 0x000000030c0c7212 */ /* 0x000fe200078e3cff */
[----:B------:R-:W-:Y:S06]  /*2470*/  @P2 BRA `(.L_x_36) ;  /* 0xfffffff000982947 */ /* 0x000fec000383ffff */
[----:B------:R-:W-:Y:S01]  /*2480*/  UIADD3 UR4, UPT, UPT, UR4, 0x88, URZ ;  /* 0x0000008804047890 */ /* 0x000fe2000fffe0ff */
[----:B------:R-:W-:-:S03]  /*2490*/  SHF.L.U32 R3, R15, 0x1f, RZ ;  /* 0x0000001f0f037819 */ /* 0x000fc600000006ff */
[----:B------:R-:W-:-:S09]  /*24a0*/  ULEA UR5, UR6, UR4, 0x3 ;  /* 0x0000000406057291 */ /* 0x000fd2000f8e18ff */
[----:B------:R-:W1:Y:S02]  /*24b0*/  SYNCS.PHASECHK.TRANS64.TRYWAIT P0, [UR5], R3 ;  /* 0x00000003ff0075a7 */ /* 0x000e640008001105 */
[----:B-1----:R-:W-:Y:S05]  /*24c0*/  @!P0 BRA `(.L_x_37) ;  /* 0x00000054009c8947 */ /* 0x002fea0003800000 */
.L_x_124:
[----:B------:R-:W-:-:S04]  /*24d0*/  UIADD3 UR6, UPT, UPT, UR6, 0x1, URZ ;  /* 0x0000000106067890 */ /* 0x000fc8000fffe0ff */
[----:B------:R-:W-:-:S04]  /*24e0*/  UISETP.NE.AND UP0, UPT, UR6, 0x11, UPT ;  /* 0x000000110600788c */ /* 0x000fc8000bf05270 */
[----:B------:R-:W-:Y:S02]  /*24f0*/  USEL UR7, URZ, 0x1, UP0 ;  /* 0x00000001ff077887 */ /* 0x000fe40008000000 */
[----:B------:R-:W-:-:S04]  /*2500*/  USEL UR6, UR6, URZ, UP0 ;  /* 0x000000ff06067287 */ /* 0x000fc80008000000 */
[----:B------:R-:W-:Y:S01]  /*2510*/  ULEA UR5, UR6, UR4, 0x3 ;  /* 0x0000000406057291 */ /* 0x000fe2000f8e18ff */
[----:B------:R-:W-:-:S04]  /*2520*/  LOP3.LUT R2, R15, UR7, RZ, 0x3c, !PT ;  /* 0x000000070f027c12 */ /* 0x000fc8000f8e3cff */
[----:B-1----:R-:W-:-:S04]  /*2530*/  SHF.L.U32 R3, R2, 0x1f, RZ ;  /* 0x0000001f02037819 */ /* 0x002fc800000006ff */
[----:B------:R-:W1:Y:S02]  /*2540*/  SYNCS.PHASECHK.TRANS64.TRYWAIT P0, [UR5], R3 ;  /* 0x00000003ff0075a7 */ /* 0x000e640008001105 */
[----:B-1----:R-:W-:Y:S05]  /*2550*/  @!P0 BRA `(.L_x_38) ;  /* 0x0000005400908947 */ /* 0x002fea0003800000 */
.L_x_126:
        /* <DEDUP_REMOVED lines=9> */
.L_x_128:
        /* <DEDUP_REMOVED lines=9> */
.L_x_130:
        /* <DEDUP_REMOVED lines=9> */
.L_x_132:
        /* <DEDUP_REMOVED lines=9> */
.L_x_134:
        /* <DEDUP_REMOVED lines=9> */
.L_x_136:
        /* <DEDUP_REMOVED lines=9> */
.L_x_138:
        /* <DEDUP_REMOVED lines=9> */
.L_x_140:
        /* <DEDUP_REMOVED lines=9> */
.L_x_142:
        /* <DEDUP_REMOVED lines=9> */
.L_x_144:
        /* <DEDUP_REMOVED lines=9> */
.L_x_146:
        /* <DEDUP_REMOVED lines=9> */
.L_x_148:
        /* <DEDUP_REMOVED lines=9> */
.L_x_150:
        /* <DEDUP_REMOVED lines=9> */
.L_x_152:
        /* <DEDUP_REMOVED lines=9> */
.L_x_154:
[----:B------:R-:W-:-:S04]  /*2d40*/  UIADD3 UR6, UPT, UPT, UR6, 0x1, URZ ;  /* 0x0000000106067890 */ /* 0x000fc8000fffe0ff */
[----:B------:R-:W-:-:S04]  /*2d50*/  UISETP.NE.AND UP0, UPT, UR6, 0x11, UPT ;  /* 0x000000110600788c */ /* 0x000fc8000bf05270 */
[----:B------:R-:W-:Y:S02]  /*2d60*/  USEL UR5, URZ, 0x1, UP0 ;  /* 0x00000001ff057887 */ /* 0x000fe40008000000 */
[----:B------:R-:W-:-:S04]  /*2d70*/  USEL UR6, UR6, URZ, UP0 ;  /* 0x000000ff06067287 */ /* 0x000fc80008000000 */
[----:B------:R-:W-:Y:S01]  /*2d80*/  ULEA UR6, UR6, UR4, 0x3 ;  /* 0x0000000406067291 */ /* 0x000fe2000f8e18ff */
[----:B-1----:R-:W-:-:S04]  /*2d90*/  LOP3.LUT R3, R2, UR5, RZ, 0x3c, !PT ;  /* 0x0000000502037c12 */ /* 0x002fc8000f8e3cff */
[----:B------:R-:W-:Y:S01]  /*2da0*/  SHF.L.U32 R3, R3, 0x1f, RZ ;  /* 0x0000001f03037819 */ /* 0x000fe200000006ff */
[----:B----4-:R-:W-:-:S07]  /*2db0*/  IMAD.U32 R0, RZ, RZ, UR6 ;  /* 0x00000006ff007e24 */ /* 0x010fce000f8e00ff */
.L_x_53:
[----:B-1----:R1:W2:Y:S02]  /*2dc0*/  SYNCS.PHASECHK.TRANS64.TRYWAIT P0, [R0+URZ], R3 ;  /* 0x00000003000075a7 */ /* 0x0022a400080011ff */
[----:B--2---:R-:W-:Y:S05]  /*2dd0*/  @!P0 NANOSLEEP.SYNCS 0x989680 ;  /* 0x009896800000895d */ /* 0x004fea0003900000 */
[----:B------:R-:W2:Y:S02]  /*2de0*/  @!P0 SYNCS.PHASECHK.TRANS64 P0, [R0+URZ], R3 ;  /* 0x00000003000085a7 */ /* 0x000ea400080010ff */
[----:B--2---:R-:W-:Y:S05]  /*2df0*/  @P0 EXIT ;  /* 0x000000000000094d */ /* 0x004fea0003800000 */
[----:B------:R-:W-:Y:S05]  /*2e00*/  BRA `(.L_x_53) ;  /* 0xfffffffc00ec7947 */ /* 0x000fea000383ffff */
.L_x_18:
[----:B------:R-:W-:-:S04]  /*2e10*/  UISETP.NE.AND UP1, UPT, UR37, URZ, UPT ;  /* 0x000000ff2500728c */ /* 0x000fc8000bf25270 */
[----:B------:R-:W-:-:S09]  /*2e20*/  UISETP.NE.OR UP1, UPT, UR8, 0x1, UP1 ;  /* 0x000000010800788c */ /* 0x000fd20008f25670 */
[----:B------:R-:W-:Y:S05]  /*2e30*/  BRA.U UP1, `(.L_x_54) ;  /* 0x0000000501487547 */ /* 0x000fea000b800000 */
[----:B------:R-:W-:Y:S01]  /*2e40*/  ISETP.NE.AND P2, PT, R2, RZ, PT ;  /* 0x000000ff0200720c */ /* 0x000fe20003f45270 */
[----:B------:R-:W-:Y:S01]  /*2e50*/  IMAD.MOV.U32 R12, RZ, RZ, 0x1 ;  /* 0x00000001ff0c7424 */ /* 0x000fe200078e00ff */
[----:B------:R-:W-:Y:S02]  /*2e60*/  CS2R R10, SRZ ;  /* 0x00000000000a7805 */ /* 0x000fe4000001ff00 */
[----:B------:R-:W-:Y:S01]  /*2e70*/  CS2R R8, SRZ ;  /* 0x0000000000087805 */ /* 0x000fe2000001ff00 */
[----:B------:R-:W-:Y:S01]  /*2e80*/  UMOV UR4, 0x400 ;  /* 0x0000040000047882 */ /* 0x000fe20000000000 */
[----:B------:R-:W-:Y:S01]  /*2e90*/  UMOV UR6, URZ ;  /* 0x000000ff00067c82 */ /* 0x000fe20008000000 */
[----:B------:R-:W-:-:S12]  /*2ea0*/  ULEA UR37, UR37, UR4, 0x18 ;  /* 0x0000000425257291 */ /* 0x000fd8000f8ec0ff */
.L_x_58:
[----:B------:R-:W-:Y:S02]  /*2eb0*/  LEA R0, R8, UR37, 0x3 ;  /* 0x0000002508007c11 */ /* 0x000fe4000f8e18ff */
[----:B------:R-:W-:-:S03]  /*2ec0*/  SHF.L.U32 R5, R9, 0x1f, RZ ;  /* 0x0000001f09057819 */ /* 0x000fc600000006ff */
[----:B------:R-:W-:Y:S01]  /*2ed0*/  VIADD R4, R0, 0x1b0 ;  /* 0x000001b000047836 */ /* 0x000fe20000000000 */
[----:B------:R-:W1:Y:S02]  /*2ee0*/  SYNCS.PHASECHK.TRANS64.TRYWAIT P0, [R0+URZ+0x1a0], R5 ;  /* 0x0001a005000075a7 */ /* 0x000e6400080011ff */
[----:B-1----:R-:W-:Y:S05]  /*2ef0*/  @!P0 BRA `(.L_x_55) ;  /* 0x0000005000908947 */ /* 0x002fea0003800000 */
.L_x_155:
[----:B------:R-:W-:Y:S01]  /*2f00*/  ULEA UR5, UR6, UR37, 0x3 ;  /* 0x0000002506057291 */ /* 0x000fe2000f8e18ff */
[----:B------:R-:W-:Y:S02]  /*2f10*/  PRMT R4, RZ, 0x654, R4 ;  /* 0x00000654ff047816 */ /* 0x000fe40000000004 */
[----:B-1----:R-:W-:Y:S01]  /*2f20*/  SHF.L.U32 R5, R12, 0x1f, RZ ;  /* 0x0000001f0c057819 */ /* 0x002fe200000006ff */
[----:B------:R-:W-:Y:S01]  /*2f30*/  UIADD3 UR4, UPT, UPT, UR5, 0x140, URZ ;  /* 0x0000014005047890 */ /* 0x000fe2000fffe0ff */
[----:B------:R1:W-:Y:S05]  /*2f40*/  SYNCS.ARRIVE.TRANS64.RED.A1T0 RZ, [R4+URZ], RZ ;  /* 0x000000ff04ff79a7 */ /* 0x0003ea00081004ff */
[----:B------:R-:W-:Y:S01]  /*2f50*/  IMAD.U32 R7, RZ, RZ, UR4 ;  /* 0x00000004ff077e24 */ /* 0x000fe2000f8e00ff */
[----:B------:R-:W2:Y:S04]  /*2f60*/  SYNCS.PHASECHK.TRANS64.TRYWAIT P0, [UR5+0x150], R5 ;  /* 0x00015005ff0075a7 */ /* 0x000ea80008001105 */
[----:B------:R-:W-:Y:S01]  /*2f70*/  PRMT R6, R2, 0x654, R7 ;  /* 0x0000065402067816 */ /* 0x000fe20000000007 */
[----:B-1----:R-:W-:Y:S01]  /*2f80*/  @!P2 IMAD.MOV.U32 R4, RZ, RZ, 0x10 ;  /* 0x00000010ff04a424 */ /* 0x002fe200078e00ff */
[----:B--2---:R-:W-:Y:S06]  /*2f90*/  @!P0 BRA `(.L_x_56) ;  /* 0x00000050007c8947 */ /* 0x004fec0003800000 */
.L_x_157:
[----:B------:R-:W-:Y:S01]  /*2fa0*/  ULEA UR4, UR6, UR37, 0x4 ;  /* 0x0000002506047291 */ /* 0x000fe2000f8e20ff */
[----:B------:R-:W-:Y:S01]  /*2fb0*/  SEL R3, R6, R3, !P2 ;  /* 0x0000000306037207 */ /* 0x000fe20005000000 */
[----:B------:R-:W-:Y:S01]  /*2fc0*/  UIADD3 UR5, UPT, UPT, UR5, 0x140, URZ ;  /* 0x0000014005057890 */ /* 0x000fe2000fffe0ff */
[----:B-1----:R-:W-:Y:S01]  /*2fd0*/  LEA R0, R11, UR37, 0x3 ;  /* 0x000000250b007c11 */ /* 0x002fe2000f8e18ff */
[----:B------:R-:W-:Y:S01]  /*2fe0*/  UIADD3 UR4, UPT, UPT, UR4, 0x1d0, URZ ;  /* 0x000001d004047890 */ /* 0x000fe2000fffe0ff */
[----:B------:R-:W-:Y:S01]  /*2ff0*/  SHF.L.U32 R5, R10, 0x1f, RZ ;  /* 0x0000001f0a057819 */ /* 0x000fe200000006ff */
[----:B------:R1:W-:Y:S01]  /*3000*/  @!P2 SYNCS.ARRIVE.TRANS64.RED RZ, [R3+URZ], R4 ;  /* 0x0000000403ffa9a7 */ /* 0x0003e200080004ff */
[----:B------:R-:W-:Y:S01]  /*3010*/  UIADD3 UR6, UPT, UPT, UR6, 0x1, URZ ;  /* 0x0000000106067890 */ /* 0x000fe2000fffe0ff */
[----:B------:R-:W-:-:S03]  /*3020*/  VIADD R8, R8, 0x1 ;  /* 0x0000000108087836 */ /* 0x000fc60000000000 */
[----:B------:R-:W-:Y:S02]  /*3030*/  UISETP.NE.AND UP0, UPT, UR6, 0x2, UPT ;  /* 0x000000020600788c */ /* 0x000fe4000bf05270 */
[----:B------:R-:W-:Y:S06]  /*3040*/  UGETNEXTWORKID.BROADCAST [UR4], [UR5] ;  /* 0x00000000040073ca */ /* 0x000fec0008000100 */
[----:B------:R-:W-:Y:S01]  /*3050*/  USEL UR4, URZ, 0x1, UP0 ;  /* 0x00000001ff047887 */ /* 0x000fe20008000000 */
[----:B------:R-:W-:Y:S01]  /*3060*/  ISETP.NE.AND P0, PT, R8, 0x2, PT ;  /* 0x000000020800780c */ /* 0x000fe20003f05270 */
[----:B------:R-:W-:Y:S01]  /*3070*/  USEL UR6, UR6, URZ, UP0 ;  /* 0x000000ff06067287 */ /* 0x000fe20008000000 */
[----:B------:R-:W2:Y:S03]  /*3080*/  SYNCS.PHASECHK.TRANS64.TRYWAIT P1, [R0+URZ+0x140], R5 ;  /* 0x00014005000075a7 */ /* 0x000ea600080211ff */
[----:B------:R-:W-:Y:S01]  /*3090*/  LOP3.LUT R12, R12, UR4, RZ, 0x3c, !PT ;  /* 0x000000040c0c7c12 */ /* 0x000fe2000f8e3cff */
[----:B-12---:R-:W-:Y:S07]  /*30a0*/  @!P1 BRA `(.L_x_57) ;  /* 0x0000005000509947 */ /* 0x006fee0003800000 */
.L_x_158:
[C---:B------:R-:W-:Y:S01]  /*30b0*/  LEA R4, R11.reuse, UR37, 0x4 ;  /* 0x000000250b047c11 */ /* 0x040fe2000f8e20ff */
[----:B-1----:R-:W-:Y:S01]  /*30c0*/  VIADD R0, R0, 0x150 ;  /* 0x0000015000007836 */ /* 0x002fe20000000000 */
[----:B------:R-:W-:Y:S01]  /*30d0*/  SEL R8, R8, RZ, P0 ;  /* 0x000000ff08087207 */ /* 0x000fe20000000000 */
[----:B------:R-:W-:-:S03]  /*30e0*/  VIADD R11, R11, 0x1 ;  /* 0x000000010b0b7836 */ /* 0x000fc60000000000 */
[----:B------:R-:W1:Y:S01]  /*30f0*/  LDS.128 R4, [R4+0x1d0] ;  /* 0x0001d00004047984 */ /* 0x000e620000000c00 */
[----:B------:R-:W-:Y:S02]  /*3100*/  PRMT R0, RZ, 0x654, R0 ;  /* 0x00000654ff007816 */ /* 0x000fe40000000000 */
[C---:B------:R-:W-:Y:S01]  /*3110*/  ISETP.NE.AND P1, PT, R11.reuse, 0x2, PT ;  /* 0x000000020b00780c */ /* 0x040fe20003f25270 */
[----:B------:R-:W-:Y:S01]  /*3120*/  @!PT LDS RZ, [RZ] ;  /* 0x00000000fffff984 */ /* 0x000fe20000000800 */
[----:B------:R-:W-:Y:S01]  /*3130*/  @!PT LDS RZ, [RZ] ;  /* 0x00000000fffff984 */ /* 0x000fe20000000800 */
[----:B------:R-:W-:Y:S01]  /*3140*/  @!PT LDS RZ, [RZ] ;  /* 0x00000000fffff984 */ /* 0x000fe20000000800 */
[----:B------:R-:W-:Y:S01]  /*3150*/  @!PT LDS RZ, [RZ] ;  /* 0x00000000fffff984 */ /* 0x000fe20000000800 */
[----:B------:R2:W-:Y:S06]  /*3160*/  MEMBAR.ALL.CTA ;  /* 0x0000000000007992 */ /* 0x0005ec0000008000 */
[----:B--2---:R-:W2:Y:S01]  /*3170*/  FENCE.VIEW.ASYNC.S ;  /* 0x00000000000073c6 */ /* 0x004ea20000000000 */
[----:B------:R-:W-:Y:S01]  /*3180*/  SEL R11, R11, RZ, P1 ;  /* 0x000000ff0b0b7207 */ /* 0x000fe20000800000 */
[----:B--2---:R2:W-:Y:S01]  /*3190*/  SYNCS.ARRIVE.TRANS64.RED.A1T0 RZ, [R0+URZ], RZ ;  /* 0x000000ff00ff79a7 */ /* 0x0045e200081004ff */
[----:B-1----:R-:W-:-:S02]  /*31a0*/  LOP3.LUT P3, RZ, R6, 0x1, RZ, 0xc0, !PT ;  /* 0x0000000106ff7812 */ /* 0x002fc4000786c0ff */
[----:B------:R-:W-:-:S04]  /*31b0*/  SEL R5, RZ, 0x1, P1 ;  /* 0x00000001ff057807 */ /* 0x000fc80000800000 */
[----:B------:R-:W-:Y:S02]  /*31c0*/  LOP3.LUT R10, R10, R5, RZ, 0x3c, !PT ;  /* 0x000000050a0a7212 */ /* 0x000fe400078e3cff */
[----:B--2---:R-:W-:-:S04]  /*31d0*/  SEL R0, RZ, 0x1, P0 ;  /* 0x00000001ff007807 */ /* 0x004fc80000000000 */
[----:B------:R-:W-:Y:S01]  /*31e0*/  LOP3.LUT R9, R9, R0, RZ, 0x3c, !PT ;  /* 0x0000000009097212 */ /* 0x000fe200078e3cff */
[----:B------:R-:W-:Y:S06]  /*31f0*/  @P3 BRA `(.L_x_58) ;  /* 0xfffffffc002c3947 */ /* 0x000fec000383ffff */
[----:B------:R-:W-:Y:S01]  /*3200*/  ULEA UR5, UR6, UR37, 0x3 ;  /* 0x0000002506057291 */ /* 0x000fe2000f8e18ff */
[----:B------:R-:W-:-:S08]  /*3210*/  SHF.L.U32 R3, R12, 0x1f, RZ ;  /* 0x0000001f0c037819 */ /* 0x000fd000000006ff */
[----:B------:R-:W1:Y:S02]  /*3220*/  SYNCS.PHASECHK.TRANS64 P0, [UR5+0x150], R3 ;  /* 0x00015003ff0075a7 */ /* 0x000e640008001005 */
[----:B-1----:R-:W-:Y:S05]  /*3230*/  @P0 BRA `(.L_x_59) ;  /* 0x0000000000080947 */ /* 0x002fea0003800000 */
[----:B------:R-:W1:Y:S02]  /*3240*/  SYNCS.PHASECHK.TRANS64.TRYWAIT P0, [UR5+0x150], R3 ;  /* 0x00015003ff0075a7 */ /* 0x000e640008001105 */
[----:B-1----:R-:W-:Y:S05]  /*3250*/  @!P0 BRA `(.L_x_60) ;  /* 0x0000004c00f88947 */ /* 0x002fea0003800000 */
.L_x_59:
[----:B------:R-:W-:-:S04]  /*3260*/  UIADD3 UR4, UPT, UPT, UR6, 0x1, URZ ;  /* 0x0000000106047890 */ /* 0x000fc8000fffe0ff */
[----:B------:R-:W-:-:S04]  /*3270*/  UISETP.NE.AND UP0, UPT, UR4, 0x2, UPT ;  /* 0x000000020400788c */ /* 0x000fc8000bf05270 */
[----:B------:R-:W-:Y:S02]  /*3280*/  USEL UR7, URZ, 0x1, UP0 ;  /* 0x00000001ff077887 */ /* 0x000fe40008000000 */
[----:B------:R-:W-:-:S04]  /*3290*/  USEL UR4, UR4, URZ, UP0 ;  /* 0x000000ff04047287 */ /* 0x000fc80008000000 */
[----:B------:R-:W-:Y:S01]  /*32a0*/  ULEA UR4, UR4, UR37, 0x3 ;  /* 0x0000002504047291 */ /* 0x000fe2000f8e18ff */
[----:B-1----:R-:W-:-:S04]  /*32b0*/  LOP3.LUT R3, R12, UR7, RZ, 0x3c, !PT ;  /* 0x000000070c037c12 */ /* 0x002fc8000f8e3cff */
[----:B------:R-:W-:-:S04]  /*32c0*/  SHF.L.U32 R0, R3, 0x1f, RZ ;  /* 0x0000001f03007819 */ /* 0x000fc800000006ff */
[----:B------:R-:W1:Y:S02]  /*32d0*/  SYNCS.PHASECHK.TRANS64 P0, [UR4+0x150], R0 ;  /* 0x00015000ff0075a7 */ /* 0x000e640008001004 */
[----:B-1----:R-:W-:Y:S05]  /*32e0*/  @P0 EXIT ;  /* 0x000000000000094d */ /* 0x002fea0003800000 */
[----:B------:R-:W-:Y:S02]  /*32f0*/  SHF.L.U32 R3, R3, 0x1f, RZ ;  /* 0x0000001f03037819 */ /* 0x000fe400000006ff */
[----:B------:R-:W-:-:S07]  /*3300*/  MOV R0, UR4 ;  /* 0x0000000400007c02 */ /* 0x000fce0008000f00 */
.L_x_61:
[----:B-1----:R1:W2:Y:S02]  /*3310*/  SYNCS.PHASECHK.TRANS64.TRYWAIT P0, [R0+URZ+0x150], R3 ;  /* 0x00015003000075a7 */ /* 0x0022a400080011ff */
[----:B--2---:R-:W-:Y:S05]  /*3320*/  @!P0 NANOSLEEP.SYNCS 0x989680 ;  /* 0x009896800000895d */ /* 0x004fea0003900000 */
[----:B------:R-:W2:Y:S02]  /*3330*/  @!P0 SYNCS.PHASECHK.TRANS64 P0, [R0+URZ+0x150], R3 ;  /* 0x00015003000085a7 */ /* 0x000ea400080010ff */
[----:B--2---:R-:W-:Y:S05]  /*3340*/  @P0 EXIT ;  /* 0x000000000000094d */ /* 0x004fea0003800000 */
[----:B------:R-:W-:Y:S05]  /*3350*/  BRA `(.L_x_61) ;  /* 0xfffffffc00ec7947 */ /* 0x000fea000383ffff */
.L_x_54:
[----:B------:R-:W-:-:S09]  /*3360*/  UISETP.NE.AND UP1, UPT, UR8, URZ, UPT ;  /* 0x000000ff0800728c */ /* 0x000fd2000bf25270 */
[----:B------:R-:W-:Y:S05]  /*3370*/  BRA.U UP1, `(.L_x_62) ;  /* 0x0000000d01947547 */ /* 0x000fea000b800000 */
[----:B------:R-:W-:Y:S01]  /*3380*/  UMOV UR4, 0x40 ;  /* 0x0000004000047882 */ /* 0x000fe20000000000 */
[----:B------:R-:W-:Y:S01]  /*3390*/  NOP ;  /* 0x0000000000007918 */ /* 0x000fe20000000000 */
[----:B------:R-:W-:Y:S01]  /*33a0*/  ULEA UR4, UR37, UR4, 0x18 ;  /* 0x0000000425047291 */ /* 0x000fe2000f8ec0ff */
[----:B------:R-:W-:Y:S02]  /*33b0*/  UMOV UR5, 0x400 ;  /* 0x0000040000057882 */ /* 0x000fe40000000000 */
[----:B------:R-:W-:-:S06]  /*33c0*/  ULEA UR37, UR37, UR5, 0x18 ;  /* 0x0000000525257291 */ /* 0x000fcc000f8ec0ff */
[----:B------:R-:W1:Y:S02]  /*33d0*/  LDS.U8 R0, [UR4+0x1c] ;  /* 0x00001c04ff007984 */ /* 0x000e640008000000 */
[----:B-1----:R-:W-:-:S13]  /*33e0*/  ISETP.NE.AND P0, PT, R0, RZ, PT ;  /* 0x000000ff0000720c */ /* 0x002fda0003f05270 */
[----:B------:R-:W-:Y:S05]  /*33f0*/  @P0 BRA `(.L_x_63) ;  /* 0x0000000000580947 */ /* 0x000fea0003800000 */
[----:B------:R-:W-:-:S13]  /*3400*/  ELECT P0, URZ, PT ;  /* 0x0000000000ff782f */ /* 0x000fda0003800000 */
[----:B------:R-:W-:Y:S05]  /*3410*/  @!P0 BRA `(.L_x_64) ;  /* 0x0000000000608947 */ /* 0x000fea0003800000 */
[----:B------:R-:W-:Y:S01]  /*3420*/  UMOV UR5, 0x10 ;  /* 0x0000001000057882 */ /* 0x000fe20000000000 */
[----:B------:R-:W-:Y:S01]  /*3430*/  HFMA2 R0, -RZ, RZ, 0, 5.9604644775390625e-08 ;  /* 0x00000001ff007431 */ /* 0x000fe200000001ff */
[----:B------:R-:W-:-:S03]  /*3440*/  MOV R2, 0xffff ;  /* 0x0000ffff00027802 */ /* 0x000fc60000000f00 */
[----:B------:R-:W-:Y:S04]  /*3450*/  DEPBAR.LE SB1, 0x36 ;  /* 0x00009d800000791a */ /* 0x000fe80000000000 */
[----:B------:R-:W1:Y:S02]  /*3460*/  UTCATOMSWS.FIND_AND_SET.ALIGN UP0, UR5, UR5 ;  /* 0x00000005000575e3 */ /* 0x000e640008000800 */
[----:B-1----:R-:W-:Y:S01]  /*3470*/  MOV R3, UR5 ;  /* 0x0000000500037c02 */ /* 0x002fe20008000f00 */
[----:B------:R-:W-:Y:S06]  /*3480*/  BRA.U UP0, `(.L_x_65) ;  /* 0x0000000100187547 */ /* 0x000fec000b800000 */
.L_x_66:
[----:B------:R-:W-:Y:S05]  /*3490*/  NANOSLEEP 0x64 ;  /* 0x000000640000795d */ /* 0x000fea0003800000 */
[----:B------:R-:W-:-:S05]  /*34a0*/  UMOV UR5, 0x10 ;  /* 0x0000001000057882 */ /* 0x000fca0000000000 */
[----:B------:R-:W-:Y:S04]  /*34b0*/  DEPBAR.LE SB1, 0x36 ;  /* 0x00009d800000791a */ /* 0x000fe80000000000 */
[----:B------:R-:W1:Y:S02]  /*34c0*/  UTCATOMSWS.FIND_AND_SET.ALIGN UP0, UR5, UR5 ;  /* 0x00000005000575e3 */ /* 0x000e640008000800 */
[----:B-1----:R-:W-:Y:S01]  /*34d0*/  MOV R3, UR5 ;  /* 0x0000000500037c02 */ /* 0x002fe20008000f00 */
[----:B------:R-:W-:Y:S05]  /*34e0*/  BRA.U !UP0, `(.L_x_66) ;  /* 0xfffffffd08e87547 */ /* 0x000fea000b83ffff */
.L_x_65:
[-C--:B------:R-:W-:Y:S02]  /*34f0*/  SHF.L.U32 R2, R2, R3.reuse, RZ ;  /* 0x0000000302027219 */ /* 0x080fe400000006ff */
[----:B------:R-:W-:Y:S01]  /*3500*/  SHF.L.U32 R0, R0, R3, RZ ;  /* 0x0000000300007219 */ /* 0x000fe200000006ff */
[----:B------:R-:W-:Y:S02]  /*3510*/  IMAD.SHL.U32 R3, R3, 0x20, RZ ;  /* 0x0000002003037824 */ /* 0x000fe400078e00ff */
[----:B------:R1:W-:Y:S04]  /*3520*/  ATOMS.OR RZ, [UR4+0x14], R2 ;  /* 0x00001402ffff798c */ /* 0x0003e8000b000004 */
[----:B------:R1:W-:Y:S04]  /*3530*/  ATOMS.OR RZ, [UR4+0x18], R0 ;  /* 0x00001800ffff798c */ /* 0x0003e8000b000004 */
[----:B------:R1:W-:Y:S01]  /*3540*/  STS [UR37+0x1f0], R3 ;  /* 0x0001f003ff007988 */ /* 0x0003e20008000825 */
[----:B------:R-:W-:Y:S05]  /*3550*/  BRA `(.L_x_64) ;  /* 0x0000000000107947 */ /* 0x000fea0003800000 */
.L_x_63:
[----:B------:R-:W-:Y:S02]  /*3560*/  MOV R0, 0xffffffff ;  /* 0xffffffff00007802 */ /* 0x000fe40000000f00 */
[----:B------:R-:W-:-:S03]  /*3570*/  MOV R2, 0x35a0 ;  /* 0x000035a000027802 */ /* 0x000fc60000000f00 */
[----:B------:R1:W-:Y:S04]  /*3580*/  STS [UR37+0x1f0], R0 ;  /* 0x0001f000ff007988 */ /* 0x0003e80008000825 */
[----:B-1-3-5:R-:W-:Y:S05]  /*3590*/  CALL.REL.NOINC `($__internal_1_$__cuda_sm10x_tcgen05_guardrail_trap_phase_invalid_during_alloc) ;  /* 0x0000005000b47944 */ /* 0x02afea0003c00000 */
.L_x_64:
[----:B------:R-:W-:Y:S05]  /*35a0*/  WARPSYNC.ALL ;  /* 0x0000000000007948 */ /* 0x000fea0003800000 */
[----:B------:R-:W2:Y:S01]  /*35b0*/  S2UR UR6, SR_CgaCtaId ;  /* 0x00000000000679c3 */ /* 0x000ea20000008800 */
[----:B------:R-:W-:Y:S01]  /*35c0*/  UMOV UR4, 0x400 ;  /* 0x0000040000047882 */ /* 0x000fe20000000000 */
[----:B------:R-:W-:-:S06]  /*35d0*/  NOP ;  /* 0x0000000000007918 */ /* 0x000fcc0000000000 */
[----:B------:R-:W-:Y:S06]  /*35e0*/  BAR.ARV 0x6, 0xa0 ;  /* 0x0182800000007b1d */ /* 0x000fec0000002000 */
[----:B------:R-:W4:Y:S01]  /*35f0*/  LDCU UR7, c[0x0][0x38c] ;  /* 0x00007180ff0777ac */ /* 0x000f220008000800 */
[----:B------:R-:W-:Y:S01]  /*3600*/  IMAD.MOV.U32 R11, RZ, RZ, 0x1 ;  /* 0x00000001ff0b7424 */ /* 0x000fe200078e00ff */
[----:B------:R-:W-:Y:S01]  /*3610*/  CS2R R8, SRZ ;  /* 0x0000000000087805 */ /* 0x000fe2000001ff00 */
[----:B------:R-:W-:Y:S01]  /*3620*/  IMAD.MOV.U32 R10, RZ, RZ, RZ ;  /* 0x000000ffff0a7224 */ /* 0x000fe200078e00ff */
[----:B------:R-:W-:Y:S01]  /*3630*/  UMOV UR18, URZ ;  /* 0x000000ff00127c82 */ /* 0x000fe20008000000 */
[----:B------:R-:W-:Y:S01]  /*3640*/  UMOV UR17, URZ ;  /* 0x000000ff00117c82 */ /* 0x000fe20008000000 */
[----:B------:R-:W-:Y:S01]  /*3650*/  UMOV UR22, 0x0 ;  /* 0x0000000000167882 */ /* 0x000fe20000000000 */
[----:B------:R-:W-:Y:S01]  /*3660*/  UMOV UR23, 0x4200090 ;  /* 0x0420009000177882 */ /* 0x000fe20000000000 */
[----:B------:R-:W-:Y:S01]  /*3670*/  UMOV UR20, 0x0 ;  /* 0x0000000000147882 */ /* 0x000fe20000000000 */
[----:B------:R-:W-:Y:S01]  /*3680*/  UMOV UR21, 0x4200090 ;  /* 0x0420009000157882 */ /* 0x000fe20000000000 */
[----:B--2---:R-:W-:Y:S01]  /*3690*/  ULEA UR6, UR6, UR4, 0x18 ;  /* 0x0000000406067291 */ /* 0x004fe2000f8ec0ff */
[----:B------:R-:W2:Y:S03]  /*36a0*/  LDCU UR4, c[0x0][0x38c] ;  /* 0x00007180ff0477ac */ /* 0x000ea60008000800 */
[----:B------:R-:W-:-:S02]  /*36b0*/  UIADD3 UR11, UPT, UPT, UR6, 0x4400, URZ ;  /* 0x00004400060b7890 */ /* 0x000fc4000fffe0ff */
[----:B----4-:R-:W-:-:S03]  /*36c0*/  UIADD3 UR7, UPT, UPT, UR7, 0x3f, URZ ;  /* 0x0000003f07077890 */ /* 0x010fc6000fffe0ff */
[----:B-1----:R-:W1:Y:S01]  /*36d0*/  LDS R0, [UR6+0x1f0] ;  /* 0x0001f006ff007984 */ /* 0x002e620008000800 */
[----:B------:R-:W-:Y:S02]  /*36e0*/  UIADD3 UR12, UPT, UPT, UR6, 0x15400, URZ ;  /* 0x00015400060c7890 */ /* 0x000fe4000fffe0ff */
[----:B------:R-:W-:Y:S02]  /*36f0*/  USHF.R.S32.HI UR5, URZ, 0x1f, UR7 ;  /* 0x0000001fff057899 */ /* 0x000fe40008011407 */
[----:B------:R-:W-:Y:S02]  /*3700*/  USHF.R.U32.HI UR11, URZ, 0x4, UR11 ;  /* 0x00000004ff0b7899 */ /* 0x000fe4000801160b */
[----:B------:R-:W-:Y:S02]  /*3710*/  ULEA.HI UR5, UR5, UR7, URZ, 0x6 ;  /* 0x0000000705057291 */ /* 0x000fe4000f8f30ff */
[----:B------:R-:W-:Y:S02]  /*3720*/  USHF.R.U32.HI UR12, URZ, 0x4, UR12 ;  /* 0x00000004ff0c7899 */ /* 0x000fe4000801160c */
[----:B------:R-:W-:-:S02]  /*3730*/  USHF.R.S32.HI UR5, URZ, 0x6, UR5 ;  /* 0x00000006ff057899 */ /* 0x000fc40008011405 */
[----:B------:R-:W-:Y:S02]  /*3740*/  ULOP3.LUT UR11, UR11, 0x3fff, URZ, 0xc0, !UPT ;  /* 0x00003fff0b0b7892 */ /* 0x000fe4000f8ec0ff */
[----:B------:R-:W-:Y:S02]  /*3750*/  UISETP.LT.AND UP0, UPT, UR5, 0x1, UPT ;  /* 0x000000010500788c */ /* 0x000fe4000bf01270 */
[----:B------:R-:W-:Y:S02]  /*3760*/  ULOP3.LUT UR12, UR12, 0x3fff, URZ, 0xc0, !UPT ;  /* 0x00003fff0c0c7892 */ /* 0x000fe4000f8ec0ff */
[----:B------:R-:W-:Y:S02]  /*3770*/  USEL UR10, UR5, 0x1, !UP0 ;  /* 0x00000001050a7887 */ /* 0x000fe4000c000000 */
[----:B------:R-:W-:Y:S02]  /*3780*/  ULOP3.LUT UR11, UR11, 0x10000, URZ, 0xfc, !UPT ;  /* 0x000100000b0b7892 */ /* 0x000fe4000f8efcff */
[----:B------:R-:W-:-:S02]  /*3790*/  ULOP3.LUT UR12, UR12, 0x10000, URZ, 0xfc, !UPT ;  /* 0x000100000c0c7892 */ /* 0x000fc4000f8efcff */
[----:B------:R-:W-:Y:S02]  /*37a0*/  UIADD3 UR10, UPT, UPT, -UR10, URZ, URZ ;  /* 0x000000ff0a0a7290 */ /* 0x000fe4000fffe1ff */
[----:B--2---:R-:W-:Y:S01]  /*37b0*/  UISETP.GE.AND UP3, UPT, UR4, 0x1, UPT ;  /* 0x000000010400788c */ /* 0x004fe2000bf66270 */
[----:B-1----:R-:W-:-:S15]  /*37c0*/  R2UR UR19, R0 ;  /* 0x00000000001372ca */ /* 0x002fde00000e0000 */
.L_x_73:
[----:B------:R-:W-:Y:S02]  /*37d0*/  LEA R0, R10, UR6, 0x3 ;  /* 0x000000060a007c11 */ /* 0x000fe4000f8e18ff */
[----:B------:R-:W-:Y:S02]  /*37e0*/  SHF.L.U32 R5, R9, 0x1f, RZ ;  /* 0x0000001f09057819 */ /* 0x000fe400000006ff */
[----:B------:R-:W-:Y:S01]  /*37f0*/  PLOP3.LUT P0, PT, PT, PT, UP3, 0x80, 0x8 ;  /* 0x000000000008781c */ /* 0x000fe20003f0f038 */
[----:B------:R-:W-:Y:S01]  /*3800*/  VIADD R3, R0, 0x150 ;  /* 0x0000015000037836 */ /* 0x000fe20000000000 */
[----:B-1----:R-:W1:Y:S02]  /*3810*/  SYNCS.PHASECHK.TRANS64.TRYWAIT P1, [R0+URZ+0x140], R5 ;  /* 0x00014005000075a7 */ /* 0x002e6400080211ff */
[----:B-1--4-:R-:W-:Y:S09]  /*3820*/  @!P1 BRA `(.L_x_67) ;  /* 0x00000048009c9947 */ /* 0x012ff20003800000 */
.L_x_160:
[----:B------:R-:W-:Y:S01]  /*3830*/  LEA R4, R10, UR6, 0x4 ;  /* 0x000000060a047c11 */ /* 0x000fe2000f8e20ff */
[----:B------:R-:W-:Y:S01]  /*3840*/  @UP3 ULEA UR4, UR17, UR6, 0x3 ;  /* 0x0000000611043291 */ /* 0x000fe2000f8e18ff */
[----:B------:R-:W-:Y:S01]  /*3850*/  PLOP3.LUT P2, PT, PT, PT, PT, 0x80, 0x8 ;  /* 0x000000000008781c */ /* 0x000fe20003f4f070 */
[----:B------:R-:W-:Y:S01]  /*3860*/  ULEA UR8, UR18, UR6, 0x3 ;  /* 0x0000000612087291 */ /* 0x000fe2000f8e18ff */
[----:B------:R-:W-:Y:S02]  /*3870*/  PRMT R3, RZ, 0x654, R3 ;  /* 0x00000654ff037816 */ /* 0x000fe40000000003 */
[----:B-1----:R-:W1:Y:S01]  /*3880*/  LDS.128 R4, [R4+0x1d0] ;  /* 0x0001d00004047984 */ /* 0x002e620000000c00 */
[----:B------:R-:W-:Y:S02]  /*3890*/  @P0 SHF.L.U32 R2, R8, 0x1f, RZ ;  /* 0x0000001f08020819 */ /* 0x000fe400000006ff */
[----:B------:R-:W-:Y:S01]  /*38a0*/  SHF.L.U32 R0, R11, 0x1f, RZ ;  /* 0x0000001f0b007819 */ /* 0x000fe200000006ff */
[----:B------:R-:W-:Y:S01]  /*38b0*/  @!PT LDS RZ, [RZ] ;  /* 0x00000000fffff984 */ /* 0x000fe20000000800 */
[----:B------:R-:W-:Y:S01]  /*38c0*/  @!PT LDS RZ, [RZ] ;  /* 0x00000000fffff984 */ /* 0x000fe20000000800 */
[----:B------:R-:W-:Y:S01]  /*38d0*/  @!PT LDS RZ, [RZ] ;  /* 0x00000000fffff984 */ /* 0x000fe20000000800 */
[----:B------:R-:W-:Y:S01]  /*38e0*/  @!PT LDS RZ, [RZ] ;  /* 0x00000000fffff984 */ /* 0x000fe20000000800 */
[----:B------:R2:W-:Y:S06]  /*38f0*/  MEMBAR.ALL.CTA ;  /* 0x0000000000007992 */ /* 0x0005ec0000008000 */
[----:B--2---:R-:W2:Y:S02]  /*3900*/  FENCE.VIEW.ASYNC.S ;  /* 0x00000000000073c6 */ /* 0x004ea40000000000 */
[----:B--2---:R2:W-:Y:S01]  /*3910*/  SYNCS.ARRIVE.TRANS64.RED.A1T0 RZ, [R3+URZ], RZ ;  /* 0x000000ff03ff79a7 */ /* 0x0045e200081004ff */
[----:B------:R2:W4:Y:S01]  /*3920*/  @P0 SYNCS.PHASECHK.TRANS64.TRYWAIT P2, [UR4], R2 ;  /* 0x00000002ff0005a7 */ /* 0x0005220008041104 */
[----:B------:R-:W-:Y:S01]  /*3930*/  ULEA.HI UR4, UR18, UR18, URZ, 0x1 ;  /* 0x0000001212047291 */ /* 0x000fe2000f8f08ff */
[----:B-1----:R-:W-:-:S03]  /*3940*/  LOP3.LUT P1, RZ, R6, 0x1, RZ, 0xc0, !PT ;  /* 0x0000000106ff7812 */ /* 0x002fc6000782c0ff */
[----:B------:R-:W-:Y:S02]  /*3950*/  USHF.L.U32 UR9, UR4, 0x6, URZ ;  /* 0x0000000604097899 */ /* 0x000fe400080006ff */
[----:B------:R-:W-:Y:S02]  /*3960*/  ULOP3.LUT UR4, UR4, 0xffe, URZ, 0xc0, !UPT ;  /* 0x00000ffe04047892 */ /* 0x000fe4000f8ec0ff */
[----:B------:R-:W-:Y:S02]  /*3970*/  ULOP3.LUT UR9, UR9, 0xffffff80, URZ, 0xc0, !UPT ;  /* 0xffffff8009097892 */ /* 0x000fe4000f8ec0ff */
[----:B------:R-:W-:Y:S02]  /*3980*/  UIADD3 UR4, UPT, UPT, -UR4, UR18, URZ ;  /* 0x0000001204047290 */ /* 0x000fe4000fffe1ff */
[----:B------:R-:W-:Y:S01]  /*3990*/  UIADD3 UR9, UPT, UPT, UR19, UR9, URZ ;  /* 0x0000000913097290 */ /* 0x000fe2000fffe0ff */
[----:B------:R-:W1:Y:S03]  /*39a0*/  SYNCS.PHASECHK.TRANS64.TRYWAIT P0, [UR8+0x180], R0 ;  /* 0x00018000ff0075a7 */ /* 0x000e660008001108 */
[----:B------:R-:W-:Y:S01]  /*39b0*/  ULEA UR9, UR4, UR9, 0x14 ;  /* 0x0000000904097291 */ /* 0x000fe2000f8ea0ff */
[----:B-12-4-:R-:W-:Y:S11]  /*39c0*/  @!P0 BRA `(.L_x_68) ;  /* 0x0000004800488947 */ /* 0x016ff60003800000 */
.L_x_162:
[----:B------:R-:W-:Y:S01]  /*39d0*/  IADD3 R10, PT, PT, R10, 0x1, RZ ;  /* 0x000000010a0a7810 */ /* 0x000fe20007ffe0ff */
[----:B------:R-:W-:Y:S06]  /*39e0*/  BRA.U !UP3, `(.L_x_69) ;  /* 0x000000010b987547 */ /* 0x000fec000b800000 */
[----:B------:R-:W-:Y:S01]  /*39f0*/  UPLOP3.LUT UP4, UPT, UPT, UPT, UPT, 0x40, 0x4 ;  /* 0x000000000004789c */ /* 0x000fe20003f8e870 */
[----:B------:R-:W-:Y:S01]  /*3a00*/  UMOV UR16, UR10 ;  /* 0x0000000a00107c82 */ /* 0x000fe20008000000 */
[----:B------:R-:W-:Y:S01]  /*3a10*/  UMOV UR15, UR5 ;  /* 0x00000005000f7c82 */ /* 0x000fe20008000000 */
[----:B------:R-:W-:-:S08]  /*3a20*/  UMOV UR14, UR17 ;  /* 0x00000011000e7c82 */ /* 0x000fd00008000000 */
.L_x_72:
[----:B------:R-:W-:Y:S02]  /*3a30*/  UIADD3 UR16, UPT, UPT, UR16, 0x1, URZ ;  /* 0x0000000110107890 */ /* 0x000fe4000fffe0ff */
[----:B--2---:R-:W-:Y:S02]  /*3a40*/  ULEA UR7, UR14, UR6, 0x3 ;  /* 0x000000060e077291 */ /* 0x004fe4000f8e18ff */
[----:B------:R-:W-:Y:S01]  /*3a50*/  UISETP.NE.AND UP0, UPT, UR16, URZ, UPT ;  /* 0x000000ff1000728c */ /* 0x000fe2000bf05270 */
[----:B----4-:R-:W-:Y:S10]  /*3a60*/  @P2 BRA `(.L_x_70) ;  /* 0x00000000000c2947 */ /* 0x010ff40003800000 */
[----:B-1----:R-:W-:Y:S04]  /*3a70*/  SHF.L.U32 R3, R8, 0x1f, RZ ;  /* 0x0000001f08037819 */ /* 0x002fe800000006ff */
[----:B------:R-:W1:Y:S02]  /*3a80*/  SYNCS.PHASECHK.TRANS64.TRYWAIT P0, [UR7], R3 ;  /* 0x00000003ff0075a7 */ /* 0x000e640008001107 */
[----:B-1----:R-:W-:Y:S05]  /*3a90*/  @!P0 BRA `(.L_x_71) ;  /* 0x00000048002c8947 */ /* 0x002fea0003800000 */
.L_x_70:
[----:B------:R-:W-:Y:S01]  /*3aa0*/  UISETP.NE.AND UP1, UPT, UR15, 0x1, UPT ;  /* 0x000000010f00788c */ /* 0x000fe2000bf25270 */
[----:B------:R-:W-:Y:S01]  /*3ab0*/  PLOP3.LUT P2, PT, PT, PT, PT, 0x80, 0x8 ;  /* 0x000000000008781c */ /* 0x000fe20003f4f070 */
[----:B------:R-:W-:Y:S02]  /*3ac0*/  UIADD3 UR17, UPT, UPT, UR14, 0x1, URZ ;  /* 0x000000010e117890 */ /* 0x000fe4000fffe0ff */
[----:B------:R-:W-:Y:S02]  /*3ad0*/  ULEA UR24, UR14, UR12, 0x9 ;  /* 0x0000000c0e187291 */ /* 0x000fe4000f8e48ff */
[----:B------:R-:W-:Y:S01]  /*3ae0*/  UISETP.NE.AND UP2, UPT, UR17, 0x11, UPT ;  /* 0x000000111100788c */ /* 0x000fe2000bf45270 */
[----:B------:R-:W-:Y:S01]  /*3af0*/  PLOP3.LUT P0, PT, PT, PT, UP1, 0x80, 0x8 ;  /* 0x000000000008781c */ /* 0x000fe20003f0f018 */
[----:B------:R-:W-:Y:S02]  /*3b00*/  ULEA UR26, UR14, UR11, 0x8 ;  /* 0x0000000b0e1a7291 */ /* 0x000fe4000f8e40ff */
[----:B------:R-:W-:Y:S02]  /*3b10*/  USEL UR13, URZ, 0x1, UP2 ;  /* 0x00000001ff0d7887 */ /* 0x000fe40009000000 */
[----:B------:R-:W-:Y:S02]  /*3b20*/  USEL UR17, UR17, URZ, UP2 ;  /* 0x000000ff11117287 */ /* 0x000fe40009000000 */
[----:B------:R-:W-:Y:S02]  /*3b30*/  UIADD3 UR30, UPT, UPT, UR24, 0x2, URZ ;  /* 0x00000002181e7890 */ /* 0x000fe4000fffe0ff */
[----:B------:R-:W-:Y:S01]  /*3b40*/  @UP1 ULEA UR4, UR17, UR6, 0x3 ;  /* 0x0000000611041291 */ /* 0x000fe2000f8e18ff */
[----:B------:R-:W-:Y:S01]  /*3b50*/  LOP3.LUT R8, R8, UR13, RZ, 0x3c, !PT ;  /* 0x0000000d08087c12 */ /* 0x000fe2000f8e3cff */
[----:B------:R-:W-:Y:S02]  /*3b60*/  UIADD3 UR28, UPT, UPT, UR26, 0x2, URZ ;  /* 0x000000021a1c7890 */ /* 0x000fe4000fffe0ff */
[----:B------:R-:W-:Y:S01]  /*3b70*/  UIADD3 UR7, UPT, UPT, UR7, 0x88, URZ ;  /* 0x0000008807077890 */ /* 0x000fe2000fffe0ff */
[----:B-1----:R-:W-:Y:S01]  /*3b80*/  @P0 SHF.L.U32 R0, R8, 0x1f, RZ ;  /* 0x0000001f08000819 */ /* 0x002fe200000006ff */
[----:B------:R-:W-:Y:S01]  /*3b90*/  UMOV UR25, 0x80004020 ;  /* 0x8000402000197882 */ /* 0x000fe20000000000 */
[----:B------:R-:W-:Y:S01]  /*3ba0*/  UMOV UR27, 0x80004020 ;  /* 0x80004020001b7882 */ /* 0x000fe20000000000 */
[----:B------:R-:W-:Y:S01]  /*3bb0*/  UMOV UR31, 0x80004020 ;  /* 0x80004020001f7882 */ /* 0x000fe20000000000 */
[----:B------:R2:W4:Y:S01]  /*3bc0*/  @P0 SYNCS.PHASECHK.TRANS64.TRYWAIT P2, [UR4], R0 ;  /* 0x00000000ff0005a7 */ /* 0x0005220008041104 */
[----:B------:R-:W-:Y:S01]  /*3bd0*/  UIADD3 UR15, UPT, UPT, UR15, -0x1, URZ ;  /* 0xffffffff0f0f7890 */ /* 0x000fe2000fffe0ff */
[----:B------:R2:W-:Y:S01]  /*3be0*/  UTCQMMA gdesc[UR26], gdesc[UR24], tmem[UR9], tmem[UR22], idesc[UR23], UP4 ;  /* 0x00ff16181a0075ea */ /* 0x0005e2000a000309 */
[----:B------:R-:W-:Y:S01]  /*3bf0*/  UPLOP3.LUT UP4, UPT, UPT, UPT, UPT, 0x80, 0x8 ;  /* 0x000000000008789c */ /* 0x000fe20003f8f070 */
[----:B------:R-:W-:Y:S01]  /*3c00*/  UMOV UR29, 0x80004020 ;  /* 0x80004020001d7882 */ /* 0x000fe20000000000 */
[----:B------:R-:W-:Y:S01]  /*3c10*/  UMOV UR14, UR17 ;  /* 0x00000011000e7c82 */ /* 0x000fe20008000000 */
[----:B------:R2:W-:Y:S01]  /*3c20*/  UTCQMMA gdesc[UR28], gdesc[UR30], tmem[UR9], tmem[UR20], idesc[UR21], UPT ;  /* 0x00ff141e1c0075ea */ /* 0x0005e2000b800309 */
[----:B------:R2:W-:Y:S01]  /*3c30*/  UTCBAR [UR7], URZ ;  /* 0x000000ff070073e9 */ /* 0x0005e200080000ff */
[----:B------:R-:W-:Y:S06]  /*3c40*/  BRA.U UP0, `(.L_x_72) ;  /* 0xfffffffd00787547 */ /* 0x000fec000b83ffff */
.L_x_69:
[----:B------:R-:W-:Y:S01]  /*3c50*/  UIADD3 UR18, UPT, UPT, UR18, 0x1, URZ ;  /* 0x0000000112127890 */ /* 0x000fe2000fffe0ff */
[C---:B------:R-:W-:Y:S01]  /*3c60*/  ISETP.NE.AND P0, PT, R10.reuse, 0x2, PT ;  /* 0x000000020a00780c */ /* 0x040fe20003f05270 */
[----:B------:R-:W-:Y:S02]  /*3c70*/  UIADD3 UR8, UPT, UPT, UR8, 0x160, URZ ;  /* 0x0000016008087890 */ /* 0x000fe4000fffe0ff */
[----:B------:R-:W-:Y:S01]  /*3c80*/  UISETP.NE.AND UP0, UPT, UR18, 0x4, UPT ;  /* 0x000000041200788c */ /* 0x000fe2000bf05270 */
[----:B-12---:R-:W-:Y:S02]  /*3c90*/  SEL R0, RZ, 0x1, P0 ;  /* 0x00000001ff007807 */ /* 0x006fe40000000000 */
[----:B------:R-:W-:Y:S01]  /*3ca0*/  SEL R10, R10, RZ, P0 ;  /* 0x000000ff0a0a7207 */ /* 0x000fe20000000000 */
[----:B------:R-:W-:Y:S01]  /*3cb0*/  USEL UR4, URZ, 0x1, UP0 ;  /* 0x00000001ff047887 */ /* 0x000fe20008000000 */
[----:B------:R-:W-:Y:S01]  /*3cc0*/  LOP3.LUT R9, R9, R0, RZ, 0x3c, !PT ;  /* 0x0000000009097212 */ /* 0x000fe200078e3cff */
[----:B------:R-:W-:Y:S01]  /*3cd0*/  USEL UR18, UR18, URZ, UP0 ;  /* 0x000000ff12127287 */ /* 0x000fe20008000000 */
[----:B------:R1:W-:Y:S03]  /*3ce0*/  UTCBAR [UR8], URZ ;  /* 0x000000ff080073e9 */ /* 0x0003e600080000ff */
[----:B------:R-:W-:Y:S01]  /*3cf0*/  LOP3.LUT R11, R11, UR4, RZ, 0x3c, !PT ;  /* 0x000000040b0b7c12 */ /* 0x000fe2000f8e3cff */
[----:B------:R-:W-:Y:S07]  /*3d00*/  @P1 BRA `(.L_x_73) ;  /* 0xfffffff800b01947 */ /* 0x000fee000383ffff */
[----:B------:R-:W2:Y:S01]  /*3d10*/  S2UR UR4, SR_CgaCtaId ;  /* 0x00000000000479c3 */ /* 0x000ea20000008800 */
[----:B------:R-:W-:Y:S01]  /*3d20*/  ELECT P0, URZ, PT ;  /* 0x0000000000ff782f */ /* 0x000fe20003800000 */
[----:B------:R-:W-:Y:S01]  /*3d30*/  IMAD.MOV.U32 R0, RZ, RZ, 0x1 ;  /* 0x00000001ff007424 */ /* 0x000fe200078e00ff */
[----:B------:R-:W-:Y:S01]  /*3d40*/  UIADD3 UR6, UPT, UPT, UR6, 0x180, URZ ;  /* 0x0000018006067890 */ /* 0x000fe2000fffe0ff */
[----:B------:R-:W-:Y:S01]  /*3d50*/  SHF.L.U32 R3, R11, 0x1f, RZ ;  /* 0x0000001f0b037819 */ /* 0x000fe200000006ff */
[----:B------:R-:W-:-:S03]  /*3d60*/  UMOV UR5, 0x40 ;  /* 0x0000004000057882 */ /* 0x000fc60000000000 */
[----:B------:R-:W-:Y:S01]  /*3d70*/  UVIRTCOUNT.DEALLOC.SMPOOL 0x80 ;  /* 0x000000800000784c */ /* 0x000fe20000000000 */
[----:B--2---:R-:W-:Y:S02]  /*3d80*/  ULEA UR4, UR4, UR5, 0x18 ;  /* 0x0000000504047291 */ /* 0x004fe4000f8ec0ff */
[----:B------:R-:W-:-:S07]  /*3d90*/  ULEA UR5, UR18, UR6, 0x3 ;  /* 0x0000000612057291 */ /* 0x000fce000f8e18ff */
[----:B------:R2:W-:Y:S02]  /*3da0*/  @P0 STS.U8 [UR4+0x1c], R0 ;  /* 0x00001c00ff000988 */ /* 0x0005e40008000004 */
[----:B------:R-:W3:Y:S02]  /*3db0*/  SYNCS.PHASECHK.TRANS64.TRYWAIT P0, [UR5], R3 ;  /* 0x00000003ff0075a7 */ /* 0x000ee40008001105 */
[----:B--23--:R-:W-:Y:S05]  /*3dc0*/  @!P0 BRA `(.L_x_74) ;  /* 0x0000004400788947 */ /* 0x00cfea0003800000 */
.L_x_165:
[----:B------:R-:W-:-:S04]  /*3dd0*/  UIADD3 UR7, UPT, UPT, UR18, 0x1, URZ ;  /* 0x0000000112077890 */ /* 0x000fc8000fffe0ff */
[----:B------:R-:W-:-:S04]  /*3de0*/  UISETP.NE.AND UP0, UPT, UR7, 0x4, UPT ;  /* 0x000000040700788c */ /* 0x000fc8000bf05270 */
[----:B-1----:R-:W-:Y:S02]  /*3df0*/  USEL UR8, URZ, 0x1, UP0 ;  /* 0x00000001ff087887 */ /* 0x002fe40008000000 */
[----:B------:R-:W-:-:S04]  /*3e00*/  USEL UR7, UR7, URZ, UP0 ;  /* 0x000000ff07077287 */ /* 0x000fc80008000000 */
[----:B------:R-:W-:Y:S01]  /*3e10*/  ULEA UR5, UR7, UR6, 0x3 ;  /* 0x0000000607057291 */ /* 0x000fe2000f8e18ff */
[----:B------:R-:W-:-:S04]  /*3e20*/  LOP3.LUT R2, R11, UR8, RZ, 0x3c, !PT ;  /* 0x000000080b027c12 */ /* 0x000fc8000f8e3cff */
[----:B--2---:R-:W-:-:S04]  /*3e30*/  SHF.L.U32 R3, R2, 0x1f, RZ ;  /* 0x0000001f02037819 */ /* 0x004fc800000006ff */
[----:B------:R-:W1:Y:S02]  /*3e40*/  SYNCS.PHASECHK.TRANS64.TRYWAIT P0, [UR5], R3 ;  /* 0x00000003ff0075a7 */ /* 0x000e640008001105 */
[----:B-1----:R-:W-:Y:S05]  /*3e50*/  @!P0 BRA `(.L_x_75) ;  /* 0x00000044006c8947 */ /* 0x002fea0003800000 */
.L_x_167:
        /* <DEDUP_REMOVED lines=9> */
.L_x_169:
[----:B------:R-:W-:-:S04]  /*3ef0*/  UIADD3 UR7, UPT, UPT, UR7, 0x1, URZ ;  /* 0x0000000107077890 */ /* 0x000fc8000fffe0ff */
[----:B------:R-:W-:-:S04]  /*3f00*/  UISETP.NE.AND UP0, UPT, UR7, 0x4, UPT ;  /* 0x000000040700788c */ /* 0x000fc8000bf05270 */
[----:B------:R-:W-:Y:S02]  /*3f10*/  USEL UR5, URZ, 0x1, UP0 ;  /* 0x00000001ff057887 */ /* 0x000fe40008000000 */
[----:B------:R-:W-:-:S04]  /*3f20*/  USEL UR7, UR7, URZ, UP0 ;  /* 0x000000ff07077287 */ /* 0x000fc80008000000 */
[----:B------:R-:W-:Y:S01]  /*3f30*/  ULEA UR7, UR7, UR6, 0x3 ;  /* 0x0000000607077291 */ /* 0x000fe2000f8e18ff */
[----:B-1----:R-:W-:-:S04]  /*3f40*/  LOP3.LUT R3, R2, UR5, RZ, 0x3c, !PT ;  /* 0x0000000502037c12 */ /* 0x002fc8000f8e3cff */
[----:B------:R-:W-:-:S04]  /*3f50*/  SHF.L.U32 R3, R3, 0x1f, RZ ;  /* 0x0000001f03037819 */ /* 0x000fc800000006ff */
[----:B------:R-:W1:Y:S02]  /*3f60*/  SYNCS.PHASECHK.TRANS64.TRYWAIT P0, [UR7], R3 ;  /* 0x00000003ff0075a7 */ /* 0x000e640008001107 */
[----:B-1----:R-:W-:Y:S05]  /*3f70*/  @!P0 BRA `(.L_x_77) ;  /* 0x0000004400548947 */ /* 0x002fea0003800000 */
.L_x_171:
[----:B------:R-:W-:Y:S01]  /*3f80*/  NOP ;  /* 0x0000000000007918 */ /* 0x000fe20000000000 */
[----:B-1----:R-:W1:Y:S01]  /*3f90*/  LDS R0, [UR4+0x14] ;  /* 0x00001404ff007984 */ /* 0x002e620008000800 */
[----:B------:R-:W-:Y:S01]  /*3fa0*/  ULOP3.LUT UR6, UR19, 0xffff, URZ, 0xc0, !UPT ;  /* 0x0000ffff13067892 */ /* 0x000fe2000f8ec0ff */
[----:B------:R-:W-:Y:S01]  /*3fb0*/  UMOV UR8, 0xffff ;  /* 0x0000ffff00087882 */ /* 0x000fe20000000000 */
[----:B------:R-:W-:Y:S02]  /*3fc0*/  UMOV UR5, 0x1 ;  /* 0x0000000100057882 */ /* 0x000fe40000000000 */
[----:B------:R-:W-:-:S04]  /*3fd0*/  USHF.R.U32.HI UR6, URZ, 0x5, UR6 ;  /* 0x00000005ff067899 */ /* 0x000fc80008011606 */
[----:B------:R-:W-:Y:S02]  /*3fe0*/  USHF.L.U32 UR8, UR8, UR6, URZ ;  /* 0x0000000608087299 */ /* 0x000fe400080006ff */
[----:B------:R-:W-:-:S04]  /*3ff0*/  USHF.L.U32 UR5, UR5, UR6, URZ ;  /* 0x0000000605057299 */ /* 0x000fc800080006ff */
[----:B-1----:R-:W-:-:S04]  /*4000*/  LOP3.LUT R0, R0, UR8, RZ, 0xc0, !PT ;  /* 0x0000000800007c12 */ /* 0x002fc8000f8ec0ff */
[----:B------:R-:W-:-:S13]  /*4010*/  ISETP.NE.AND P0, PT, R0, UR8, PT ;  /* 0x0000000800007c0c */ /* 0x000fda000bf05270 */
[----:B------:R-:W-:Y:S05]  /*4020*/  @P0 BRA `(.L_x_78) ;  /* 0x0000000000580947 */ /* 0x000fea0003800000 */
[----:B------:R-:W1:Y:S02]  /*4030*/  LDS R0, [UR4+0x18] ;  /* 0x00001804ff007984 */ /* 0x000e640008000800 */
[----:B-1----:R-:W-:-:S04]  /*4040*/  LOP3.LUT R0, R0, UR5, RZ, 0xc0, !PT ;  /* 0x0000000500007c12 */ /* 0x002fc8000f8ec0ff */
[----:B------:R-:W-:-:S13]  /*4050*/  ISETP.NE.AND P0, PT, R0, UR5, PT ;  /* 0x0000000500007c0c */ /* 0x000fda000bf05270 */
[----:B------:R-:W-:Y:S05]  /*4060*/  @P0 BRA `(.L_x_79) ;  /* 0x00000000003c0947 */ /* 0x000fea0003800000 */
[----:B------:R-:W1:Y:S01]  /*4070*/  S2R R2, SR_LANEID ;  /* 0x0000000000027919 */ /* 0x000e620000000000 */
[----:B------:R-:W-:Y:S01]  /*4080*/  ULOP3.LUT UR8, URZ, UR8, URZ, 0x33, !UPT ;  /* 0x00000008ff087292 */ /* 0x000fe2000f8e33ff */
[----:B------:R-:W-:Y:S01]  /*4090*/  LOP3.LUT R4, RZ, UR5, RZ, 0x33, !PT ;  /* 0x00000005ff047c12 */ /* 0x000fe2000f8e33ff */
[----:B------:R-:W-:Y:S02]  /*40a0*/  VOTEU.ANY UR7, UPT, PT ;  /* 0x0000000000077886 */ /* 0x000fe400038e0100 */
[----:B------:R-:W-:Y:S01]  /*40b0*/  UFLO.U32 UR7, UR7 ;  /* 0x00000007000772bd */ /* 0x000fe200080e0000 */
[----:B------:R-:W2:Y:S01]  /*40c0*/  REDUX UR5, R4 ;  /* 0x00000000040573c4 */ /* 0x000ea20000000000 */
[----:B------:R-:W-:-:S06]  /*40d0*/  IMAD.U32 R0, RZ, RZ, UR8 ;  /* 0x00000008ff007e24 */ /* 0x000fcc000f8e00ff */
[----:B------:R3:W-:Y:S01]  /*40e0*/  UTCATOMSWS.AND URZ, UR8 ;  /* 0x0000000800ff79e3 */ /* 0x0007e20008000000 */
[----:B------:R-:W4:Y:S01]  /*40f0*/  REDUX UR6, R0 ;  /* 0x00000000000673c4 */ /* 0x000f220000000000 */
[----:B-1----:R-:W-:Y:S01]  /*4100*/  ISETP.EQ.U32.AND P0, PT, R2, UR7, PT ;  /* 0x0000000702007c0c */ /* 0x002fe2000bf02070 */
[----:B--2---:R-:W-:Y:S01]  /*4110*/  IMAD.U32 R2, RZ, RZ, UR5 ;  /* 0x00000005ff027e24 */ /* 0x004fe2000f8e00ff */
[----:B----4-:R-:W-:-:S11]  /*4120*/  MOV R3, UR6 ;  /* 0x0000000600037c02 */ /* 0x010fd60008000f00 */
[----:B------:R3:W-:Y:S04]  /*4130*/  @P0 ATOMS.AND RZ, [UR4+0x14], R3 ;  /* 0x00001403ffff098c */ /* 0x0007e8000a800004 */
[----:B------:R3:W-:Y:S01]  /*4140*/  @P0 ATOMS.AND RZ, [UR4+0x18], R2 ;  /* 0x00001802ffff098c */ /* 0x0007e2000a800004 */
[----:B------:R-:W-:Y:S05]  /*4150*/  BRA `(.L_x_80) ;  /* 0x0000000000147947 */ /* 0x000fea0003800000 */
.L_x_79:
[----:B------:R-:W-:Y:S02]  /*4160*/  MOV R2, 0x4180 ;  /* 0x0000418000027802 */ /* 0x000fe40000000f00 */
[----:B----45:R-:W-:Y:S05]  /*4170*/  CALL.REL.NOINC `($__internal_0_$__cuda_sm10x_tcgen05_guardrail_trap_col_being_dealloced_not_returned_by_alloc) ;  /* 0x0000004400b07944 */ /* 0x030fea0003c00000 */
[----:B------:R-:W-:Y:S05]  /*4180*/  BRA `(.L_x_80) ;  /* 0x0000000000087947 */ /* 0x000fea0003800000 */
.L_x_78:
[----:B------:R-:W-:Y:S02]  /*4190*/  MOV R2, 0x41b0 ;  /* 0x000041b000027802 */ /* 0x000fe40000000f00 */
[----:B----45:R-:W-:Y:S05]  /*41a0*/  CALL.REL.NOINC `($__internal_2_$__cuda_sm10x_tcgen05_guardrail_trap_unallocated_columns_being_dealloced) ;  /* 0x0000004400bc7944 */ /* 0x030fea0003c00000 */
.L_x_80:
[----:B------:R-:W-:Y:S01]  /*41b0*/  NOP ;  /* 0x0000000000007918 */ /* 0x000fe20000000000 */
[----:B---3--:R-:W-:Y:S05]  /*41c0*/  EXIT ;  /* 0x000000000000794d */ /* 0x008fea0003800000 */
.L_x_62:
[----:B------:R-:W-:-:S09]  /*41d0*/  UISETP.NE.OR UP2, UPT, UR8, 0x3, !UP2 ;  /* 0x000000030800788c */ /* 0x000fd2000d745670 */
[----:B------:R-:W-:Y:S05]  /*41e0*/  BRA.U UP2, `(.L_x_81) ;  /* 0x0000000d02407547 */ /* 0x000fea000b800000 */
[----:B------:R-:W1:Y:S01]  /*41f0*/  LDC R0, c[0x0][0xb30] ;  /* 0x0002cc00ff007b82 */ /* 0x000e620000000800 */
[----:B------:R-:W2:Y:S01]  /*4200*/  LDCU.64 UR8, c[0x0][0x888] ;  /* 0x00011100ff0877ac */ /* 0x000ea20008000a00 */
[----:B------:R-:W-:Y:S02]  /*4210*/  HFMA2 R29, -RZ, RZ, 0, 0 ;  /* 0x00000000ff1d7431 */ /* 0x000fe400000001ff */
[----:B------:R-:W-:Y:S01]  /*4220*/  IMAD.MOV.U32 R31, RZ, RZ, 0x1 ;  /* 0x00000001ff1f7424 */ /* 0x000fe200078e00ff */
[----:B------:R-:W-:Y:S01]  /*4230*/  MOV R23, 0x1000 ;  /* 0x0000100000177802 */ /* 0x000fe20000000f00 */
[----:B------:R-:W4:Y:S01]  /*4240*/  LDCU.64 UR4, c[0x0][0x890] ;  /* 0x00011200ff0477ac */ /* 0x000f220008000a00 */
[----:B------:R-:W-:Y:S01]  /*4250*/  IMAD.MOV.U32 R30, RZ, RZ, RZ ;  /* 0x000000ffff1e7224 */ /* 0x000fe200078e00ff */
[----:B------:R-:W3:Y:S01]  /*4260*/  LDC R19, c[0x0][0x370] ;  /* 0x0000dc00ff137b82 */ /* 0x000ee20000000800 */
[----:B------:R-:W-:Y:S01]  /*4270*/  UMOV UR7, 0x400 ;  /* 0x0000040000077882 */ /* 0x000fe20000000000 */
[----:B------:R-:W-:-:S02]  /*4280*/  UPLOP3.LUT UP1, UPT, UPT, UPT, UPT, 0x40, 0x4 ;  /* 0x000000000004789c */ /* 0x000fc40003f2e870 */
[----:B------:R-:W-:-:S04]  /*4290*/  ULEA UR7, UR37, UR7, 0x18 ;  /* 0x0000000725077291 */ /* 0x000fc8000f8ec0ff */
[----:B------:R-:W3:Y:S01]  /*42a0*/  LDC R2, c[0x0][0xb0c] ;  /* 0x0002c300ff027b82 */ /* 0x000ee20000000800 */
[----:B------:R-:W-:Y:S02]  /*42b0*/  UIADD3 UR13, UPT, UPT, UR7, 0x118, URZ ;  /* 0x00000118070d7890 */ /* 0x000fe4000fffe0ff */
[----:B--2---:R-:W-:Y:S02]  /*42c0*/  UISETP.NE.U32.AND UP2, UPT, UR8, URZ, UPT ;  /* 0x000000ff0800728c */ /* 0x004fe4000bf45070 */
[----:B------:R-:W-:Y:S02]  /*42d0*/  UIADD3 UR17, UPT, UPT, UR7, 0x110, URZ ;  /* 0x0000011007117890 */ /* 0x000fe4000fffe0ff */
[----:B----4-:R-:W-:Y:S01]  /*42e0*/  UISETP.NE.U32.AND UP3, UPT, UR4, URZ, UPT ;  /* 0x000000ff0400728c */ /* 0x010fe2000bf65070 */
[----:B------:R-:W2:Y:S01]  /*42f0*/  LDC R18, c[0x0][0xb20] ;  /* 0x0002c800ff127b82 */ /* 0x000ea20000000800 */
[----:B-1----:R-:W-:Y:S01]  /*4300*/  ISETP.NE.AND P1, PT, R0, 0x1, PT ;  /* 0x000000010000780c */ /* 0x002fe20003f25270 */
[----:B------:R-:W-:-:S02]  /*4310*/  UISETP.NE.AND.EX UP2, UPT, UR9, URZ, UPT, UP2 ;  /* 0x000000ff0900728c */ /* 0x000fc4000bf45320 */
[----:B------:R-:W-:Y:S02]  /*4320*/  UPRMT UR13, UR37, 0x654, UR13 ;  /* 0x00000654250d7896 */ /* 0x000fe4000800000d */
[----:B------:R-:W-:Y:S02]  /*4330*/  UISETP.NE.AND.EX UP3, UPT, UR5, URZ, UPT, UP3 ;  /* 0x000000ff0500728c */ /* 0x000fe4000bf65330 */
[----:B------:R-:W1:Y:S08]  /*4340*/  LDC.64 R32, c[0x0][0x348] ;  /* 0x0000d200ff207b82 */ /* 0x000e700000000a00 */
[----:B------:R-:W4:Y:S08]  /*4350*/  LDC.64 R16, c[0x0][0xb10] ;  /* 0x0002c400ff107b82 */ /* 0x000f300000000a00 */
[----:B------:R-:W1:Y:S08]  /*4360*/  LDC.64 R6, c[0x0][0xb18] ;  /* 0x0002c600ff067b82 */ /* 0x000e700000000a00 */
[----:B------:R-:W1:Y:S08]  /*4370*/  LDC.64 R4, c[0x0][0xb28] ;  /* 0x0002ca00ff047b82 */ /* 0x000e700000000a00 */
[----:B--23--:R-:W1:Y:S02]  /*4380*/  LDC R22, c[0x0][0x374] ;  /* 0x0000dd00ff167b82 */ /* 0x00ce640000000800 */
.L_x_90:
[C---:B------:R-:W-:Y:S02]  /*4390*/  LEA R0, R30.reuse, UR7, 0x3 ;  /* 0x000000071e007c11 */ /* 0x040fe4000f8e18ff */
[----:B------:R-:W-:Y:S02]  /*43a0*/  SHF.L.U32 R3, R29, 0x1f, RZ ;  /* 0x0000001f1d037819 */ /* 0x000fe400000006ff */
[----:B------:R-:W-:Y:S02]  /*43b0*/  LEA R24, R30, UR7, 0x4 ;  /* 0x000000071e187c11 */ /* 0x000fe4000f8e20ff */
[----:B--2---:R-:W2:Y:S02]  /*43c0*/  SYNCS.PHASECHK.TRANS64.TRYWAIT P0, [R0+URZ+0x140], R3 ;  /* 0x00014003000075a7 */ /* 0x004ea400080011ff */
[----:B--2---:R-:W-:Y:S05]  /*43d0*/  @!P0 BRA `(.L_x_82) ;  /* 0x0000004000548947 */ /* 0x004fea0003800000 */
.L_x_172:
[----:B------:R-:W-:Y:S01]  /*43e0*/  ISETP.GE.AND P0, PT, R40, 0x1, PT ;  /* 0x000000012800780c */ /* 0x000fe20003f06270 */
[----:B------:R-:W3:Y:S01]  /*43f0*/  LDS.128 R24, [R24+0x1d0] ;  /* 0x0001d00018187984 */ /* 0x000ee20000000c00 */
[----:B--2---:R-:W-:Y:S01]  /*4400*/  VIADD R0, R0, 0x150 ;  /* 0x0000015000007836 */ /* 0x004fe20000000000 */
[----:B------:R-:W-:Y:S01]  /*4410*/  @!PT LDS RZ, [RZ] ;  /* 0x00000000fffff984 */ /* 0x000fe20000000800 */
[----:B------:R-:W-:Y:S01]  /*4420*/  @!PT LDS RZ, [RZ] ;  /* 0x00000000fffff984 */ /* 0x000fe20000000800 */
[----:B------:R-:W-:Y:S01]  /*4430*/  @!PT LDS RZ, [RZ] ;  /* 0x00000000fffff984 */ /* 0x000fe20000000800 */
[----:B------:R-:W-:Y:S01]  /*4440*/  @!PT LDS RZ, [RZ] ;  /* 0x00000000fffff984 */ /* 0x000fe20000000800 */
[----:B------:R2:W-:Y:S06]  /*4450*/  MEMBAR.ALL.CTA ;  /* 0x0000000000007992 */ /* 0x0005ec0000008000 */
[----:B--2---:R-:W2:Y:S01]  /*4460*/  FENCE.VIEW.ASYNC.S ;  /* 0x00000000000073c6 */ /* 0x004ea20000000000 */
[----:B------:R-:W-:Y:S04]  /*4470*/  PRMT R0, RZ, 0x654, R0 ;  /* 0x00000654ff007816 */ /* 0x000fe80000000000 */
[----:B--2---:R2:W-:Y:S01]  /*4480*/  SYNCS.ARRIVE.TRANS64.RED.A1T0 RZ, [R0+URZ], RZ ;  /* 0x000000ff00ff79a7 */ /* 0x0045e200081004ff */
[----:B---3--:R-:W-:Y:S11]  /*4490*/  LOP3.LUT P3, RZ, R26, 0x1, RZ, 0xc0, !PT ;  /* 0x000000011aff7812 */ /* 0x008ff6000786c0ff */
[----:B------:R-:W-:Y:S02]  /*44a0*/  @!UPT UIADD3 URZ, UPT, UPT, URZ, URZ, URZ ;  /* 0x000000fffffff290 */ /* 0x000fe4000fffe0ff */
[----:B------:R-:W-:Y:S02]  /*44b0*/  @P3 MOV R13, R24 ;  /* 0x00000018000d3202 */ /* 0x000fe40000000f00 */
[----:B------:R-:W-:Y:S01]  /*44c0*/  @P3 LOP3.LUT R8, R25, 0xffff, RZ, 0xc0, !PT ;  /* 0x0000ffff19083812 */ /* 0x000fe200078ec0ff */
[----:B--2---:R-:W-:Y:S06]  /*44d0*/  @!P0 BRA `(.L_x_83) ;  /* 0x0000000000a48947 */ /* 0x004fec0003800000 */
[----:B-1----:R-:W-:Y:S01]  /*44e0*/  IMAD.HI.U32 R35, R22, R7, RZ ;  /* 0x0000000716237227 */ /* 0x002fe200078e00ff */
[----:B------:R-:W-:Y:S02]  /*44f0*/  ISETP.NE.AND P0, PT, R6, 0x1, PT ;  /* 0x000000010600780c */ /* 0x000fe40003f05270 */
[----:B------:R-:W-:Y:S01]  /*4500*/  ISETP.NE.AND P2, PT, R40, 0x1, PT ;  /* 0x000000012800780c */ /* 0x000fe20003f45270 */
[----:B----4-:R-:W-:Y:S01]  /*4510*/  IMAD.HI.U32 R34, R19, R16, RZ ;  /* 0x0000001013227227 */ /* 0x010fe200078e00ff */
[----:B------:R-:W-:Y:S02]  /*4520*/  SHF.R.U32.HI R35, RZ, R18, R35 ;  /* 0x00000012ff237219 */ /* 0x000fe40000011623 */
[----:B------:R-:W-:Y:S01]  /*4530*/  ISETP.NE.AND P4, PT, R2, 0x1, PT ;  /* 0x000000010200780c */ /* 0x000fe20003f85270 */
[----:B------:R-:W-:Y:S01]  /*4540*/  IMAD.HI.U32 R36, R13, R16, RZ ;  /* 0x000000100d247227 */ /* 0x000fe200078e00ff */
[----:B------:R-:W-:Y:S02]  /*4550*/  SHF.R.U32.HI R34, RZ, R17, R34 ;  /* 0x00000011ff227219 */ /* 0x000fe40000011622 */
[----:B------:R-:W-:Y:S01]  /*4560*/  SEL R3, R22, R35, !P0 ;  /* 0x0000002316037207 */ /* 0x000fe20004000000 */
[C---:B------:R-:W-:Y:S01]  /*4570*/  IMAD.HI.U32 R35, R8.reuse, R7, RZ ;  /* 0x0000000708237227 */ /* 0x040fe200078e00ff */
[----:B------:R-:W-:Y:S02]  /*4580*/  SEL R11, R19, R34, !P4 ;  /* 0x00000022130b7207 */ /* 0x000fe40006000000 */
[----:B------:R-:W-:Y:S01]  /*4590*/  SHF.R.U32.HI R36, RZ, R17, R36 ;  /* 0x00000011ff247219 */ /* 0x000fe20000011624 */
[----:B------:R-:W-:Y:S01]  /*45a0*/  IMAD.HI.U32 R38, R3, R4, RZ ;  /* 0x0000000403267227 */ /* 0x000fe200078e00ff */
[----:B------:R-:W-:Y:S03]  /*45b0*/  SHF.R.U32.HI R35, RZ, R18, R35 ;  /* 0x00000012ff237219 */ /* 0x000fe60000011623 */
[----:B------:R-:W-:Y:S01]  /*45c0*/  IMAD.HI.U32 R34, R11, R4, RZ ;  /* 0x000000040b227227 */ /* 0x000fe200078e00ff */
[----:B------:R-:W-:Y:S02]  /*45d0*/  @P2 SHF.R.U32.HI R3, RZ, R5, R38 ;  /* 0x00000005ff032219 */ /* 0x000fe40000011626 */
[----:B------:R-:W-:Y:S02]  /*45e0*/  SEL R9, R8, R35, !P0 ;  /* 0x0000002308097207 */ /* 0x000fe40004000000 */
[----:B------:R-:W-:Y:S01]  /*45f0*/  @P2 SHF.R.U32.HI R11, RZ, R5, R34 ;  /* 0x00000005ff0b2219 */ /* 0x000fe20000011622 */
[C---:B------:R-:W-:Y:S01]  /*4600*/  IMAD R10, R40.reuse, R3, RZ ;  /* 0x00000003280a7224 */ /* 0x040fe200078e02ff */
[----:B------:R-:W-:Y:S01]  /*4610*/  SEL R3, R13, R36, !P4 ;  /* 0x000000240d037207 */ /* 0x000fe20006000000 */
[C---:B------:R-:W-:Y:S03]  /*4620*/  IMAD.HI.U32 R14, R9.reuse, R4, RZ ;  /* 0x00000004090e7227 */ /* 0x040fe600078e00ff */
[----:B------:R-:W-:Y:S01]  /*4630*/  ISETP.GE.AND P0, PT, R9, R10, PT ;  /* 0x0000000a0900720c */ /* 0x000fe20003f06270 */
[C---:B------:R-:W-:Y:S01]  /*4640*/  IMAD R12, R40.reuse, R11, RZ ;  /* 0x0000000b280c7224 */ /* 0x040fe200078e02ff */
[-C--:B------:R-:W-:Y:S04]  /*4650*/  SHF.R.U32.HI R14, RZ, R5.reuse, R14 ;  /* 0x00000005ff0e7219 */ /* 0x080fe8000001160e */
[----:B------:R-:W-:Y:S02]  /*4660*/  ISETP.GE.OR P0, PT, R3, R12, P0 ;  /* 0x0000000c0300720c */ /* 0x000fe40000706670 */
[----:B------:R-:W-:Y:S05]  /*4670*/  SEL R15, R9, R14, !P2 ;  /* 0x0000000e090f7207 */ /* 0x000fea0005000000 */
[----:B------:R-:W-:Y:S04]  /*4680*/  IMAD.MOV R14, RZ, RZ, -R15 ;  /* 0x000000ffff0e7224 */ /* 0x000fe800078e0a0f */
[----:B------:R-:W-:Y:S02]  /*4690*/  IMAD R14, R40, R14, R9 ;  /* 0x0000000e280e7224 */ /* 0x000fe400078e0209 */
[C---:B------:R-:W-:Y:S05]  /*46a0*/  @!P0 IMAD.HI.U32 R10, R3.reuse, R4, RZ ;  /* 0x00000004030a8227 */ /* 0x040fea00078e00ff */
[----:B------:R-:W-:Y:S04]  /*46b0*/  @!P0 SHF.R.U32.HI R10, RZ, R5, R10 ;  /* 0x00000005ff0a8219 */ /* 0x000fe8000001160a */
[----:B------:R-:W-:Y:S01]  /*46c0*/  @!P0 SEL R0, R3, R10, !P2 ;  /* 0x0000000a03008207 */ /* 0x000fe20005000000 */
[----:B------:R-:W-:Y:S03]  /*46d0*/  IMAD.MOV R10, RZ, RZ, -R3 ;  /* 0x000000ffff0a7224 */ /* 0x000fe600078e0a03 */
[----:B------:R-:W-:Y:S01]  /*46e0*/  @!P0 IADD3 R15, PT, PT, R15, -R0, RZ ;  /* 0x800000000f0f8210 */ /* 0x000fe20007ffe0ff */
[----:B------:R-:W-:Y:S01]  /*46f0*/  @!P0 IMAD R0, R11, R14, R0 ;  /* 0x0000000e0b008224 */ /* 0x000fe200078e0200 */
[----:B------:R-:W-:Y:S01]  /*4700*/  IADD3 R11, PT, PT, -R9, RZ, RZ ;  /* 0x000000ff090b7210 */ /* 0x000fe20007ffe1ff */
[----:B------:R-:W-:Y:S02]  /*4710*/  IMAD R13, R2, R10, R13 ;  /* 0x0000000a020d7224 */ /* 0x000fe400078e020d */
[----:B------:R-:W-:Y:S02]  /*4720*/  @!P0 IMAD R9, R15, R40, R3 ;  /* 0x000000280f098224 */ /* 0x000fe400078e0203 */
[----:B------:R-:W-:Y:S02]  /*4730*/  @!P0 IMAD.MOV.U32 R3, RZ, RZ, R0 ;  /* 0x000000ffff038224 */ /* 0x000fe400078e0000 */
[----:B------:R-:W-:Y:S02]  /*4740*/  IMAD R8, R6, R11, R8 ;  /* 0x0000000b06087224 */ /* 0x000fe400078e0208 */
[----:B------:R-:W-:Y:S02]  /*4750*/  IMAD R13, R3, R2, R13 ;  /* 0x00000002030d7224 */ /* 0x000fe400078e020d */
[----:B------:R-:W-:Y:S02]  /*4760*/  IMAD R8, R9, R6, R8 ;  /* 0x0000000609087224 */ /* 0x000fe400078e0208 */
.L_x_83:
[----:B------:R-:W-:Y:S05]  /*4770*/  BRA.U UP1, `(.L_x_84) ;  /* 0x0000000101107547 */ /* 0x000fea000b800000 */
[----:B------:R-:W-:Y:S04]  /*4780*/  MOV R0, UR6 ;  /* 0x0000000600007c02 */ /* 0x000fe80008000f00 */
[----:B------:R-:W-:Y:S04]  /*4790*/  SHF.L.U32 R3, R0, 0x1f, RZ ;  /* 0x0000001f00037819 */ /* 0x000fe800000006ff */
[----:B------:R-:W2:Y:S02]  /*47a0*/  SYNCS.PHASECHK.TRANS64.TRYWAIT P0, [UR7+0x138], R3 ;  /* 0x00013803ff0075a7 */ /* 0x000ea40008001107 */
[----:B--2---:R-:W-:Y:S05]  /*47b0*/  @!P0 BRA `(.L_x_85) ;  /* 0x0000003c00708947 */ /* 0x004fea0003800000 */
.L_x_84:
[----:B------:R-:W-:Y:S02]  /*47c0*/  R2UR UR19, R21 ;  /* 0x00000000151372ca */ /* 0x000fe400000e0000 */
[----:B------:R-:W-:Y:S02]  /*47d0*/  R2UR UR18, R20 ;  /* 0x00000000141272ca */ /* 0x000fe400000e0000 */
[----:B------:R-:W-:Y:S02]  /*47e0*/  ISETP.NE.U32.AND P2, PT, RZ, UR4, PT ;  /* 0x00000004ff007c0c */ /* 0x000fe4000bf45070 */
[----:B------:R-:W-:Y:S02]  /*47f0*/  SHF.L.U32 R12, R31, 0x1f, RZ ;  /* 0x0000001f1f0c7819 */ /* 0x000fe400000006ff */
[----:B------:R-:W-:Y:S05]  /*4800*/  ISETP.NE.AND.EX P2, PT, RZ, UR5, PT, P2 ;  /* 0x00000005ff007c0c */ /* 0x000fea000bf45320 */
[----:B------:R-:W-:Y:S02]  /*4810*/  USHF.L.U32 UR19, UR19, 0x6, URZ ;  /* 0x0000000613137899 */ /* 0x000fe400080006ff */
[----:B------:R-:W-:Y:S01]  /*4820*/  USHF.L.U32 UR18, UR18, 0x7, URZ ;  /* 0x0000000712127899 */ /* 0x000fe200080006ff */
[----:B------:R-:W-:Y:S11]  /*4830*/  BRA.U !UP3, `(.L_x_86) ;  /* 0x000000010b347547 */ /* 0x000ff6000b800000 */
[----:B------:R-:W-:Y:S01]  /*4840*/  UPLOP3.LUT UP0, UPT, UPT, UPT, UP2, 0x80, 0x8 ;  /* 0x000000000008789c */ /* 0x000fe20003f0f020 */
[----:B--2---:R-:W-:Y:S02]  /*4850*/  HFMA2 R0, -RZ, RZ, 0, 5.9604644775390625e-08 ;  /* 0x00000001ff007431 */ /* 0x004fe400000001ff */
[----:B------:R-:W-:Y:S03]  /*4860*/  IMAD.MOV.U32 R95, RZ, RZ, 0x1 ;  /* 0x00000001ff5f7424 */ /* 0x000fe600078e00ff */
[----:B------:R-:W-:Y:S05]  /*4870*/  PLOP3.LUT P0, PT, PT, PT, UP0, 0x80, 0x8 ;  /* 0x000000000008781c */ /* 0x000fea0003f0f008 */
[----:B------:R-:W2:Y:S01]  /*4880*/  @UP0 LDCU.64 UR10, c[0x0][0x888] ;  /* 0x00011100ff0a07ac */ /* 0x000ea20008000a00 */
[----:B------:R-:W-:Y:S07]  /*4890*/  @UP0 UIMAD UR8, UR36, UR4, URZ ;  /* 0x00000004240802a4 */ /* 0x000fee000f8e02ff */
[----:B------:R-:W-:Y:S01]  /*48a0*/  @!P0 PRMT R95, R0, 0x7610, R95 ;  /* 0x00007610005f8816 */ /* 0x000fe2000000005f */
[----:B--2---:R-:W-:Y:S03]  /*48b0*/  @UP0 UIMAD.WIDE UR10, UR8, 0x4, UR10 ;  /* 0x00000004080a08a5 */ /* 0x004fe6000f8e020a */
[----:B------:R-:W2:Y:S03]  /*48c0*/  @!UP0 LDCU UR8, c[0x0][0x880] ;  /* 0x00011000ff0887ac */ /* 0x000ea60008000800 */
[----:B------:R-:W-:Y:S01]  /*48d0*/  IMAD.U32 R10, RZ, RZ, UR10 ;  /* 0x0000000aff0a7e24 */ /* 0x000fe2000f8e00ff */
[----:B------:R-:W-:Y:S05]  /*48e0*/  MOV R11, UR11 ;  /* 0x0000000b000b7c02 */ /* 0x000fea0008000f00 */
[----:B-----5:R3:W5:Y:S02]  /*48f0*/  @P0 LDG.E R49, desc[UR46][R10.64] ;  /* 0x0000002e0a310981 */ /* 0x020764000c1e1900 */
[----:B--23--:R-:W-:Y:S07]  /*4900*/  @!P0 IMAD.U32 R49, RZ, RZ, UR8 ;  /* 0x00000008ff318e24 */ /* 0x00cfee000f8e00ff */
.L_x_86:
[----:B-----5:R-:W-:Y:S01]  /*4910*/  @!P2 FSETP.EQ.AND P0, PT, R49, RZ, PT ;  /* 0x000000ff3100a20b */ /* 0x020fe20003f02000 */
[----:B------:R-:W-:Y:S01]  /*4920*/  @!UPT UIADD3 URZ, UPT, UPT, URZ, URZ, URZ ;  /* 0x000000fffffff290 */ /* 0x000fe2000fffe0ff */
[----:B------:R-:W-:Y:S11]  /*4930*/  @!P2 BRA `(.L_x_87) ;  /* 0x000000000014a947 */ /* 0x000ff60003800000 */
[----:B------:R-:W-:Y:S02]  /*4940*/  LOP3.LUT P2, RZ, R95, 0xff, RZ, 0xc0, !PT ;  /* 0x000000ff5fff7812 */ /* 0x000fe4000784c0ff */
[----:B------:R-:W-:Y:S04]  /*4950*/  PLOP3.LUT P0, PT, PT, PT, UP0, 0x80, 0x8 ;  /* 0x000000000008781c */ /* 0x000fe80003f0f008 */
[----:B------:R-:W-:Y:S07]  /*4960*/  PLOP3.LUT P0, PT, P0, PT, PT, 0x8, 0x80 ;  /* 0x000000000080781c */ /* 0x000fee000070e170 */
[----:B------:R-:W-:Y:S11]  /*4970*/  @P2 FSETP.EQ.AND P0, PT, R49, RZ, PT ;  /* 0x000000ff3100220b */ /* 0x000ff60003f02000 */
[----:B------:R-:W-:Y:S02]  /*4980*/  @!UPT UIADD3 URZ, UPT, UPT, URZ, URZ, URZ ;  /* 0x000000fffffff290 */ /* 0x000fe4000fffe0ff */
.L_x_87:
[----:B------:R-:W3:Y:S01]  /*4990*/  SYNCS.PHASECHK.TRANS64.TRYWAIT P2, [UR7+0x120], R12 ;  /* 0x0001200cff0075a7 */ /* 0x000ee20008041107 */
[----:B------:R-:W-:Y:S04]  /*49a0*/  ELECT P4, URZ, PT ;  /* 0x0000000000ff782f */ /* 0x000fe80003880000 */
[----:B------:R-:W-:Y:S11]  /*49b0*/  PLOP3.LUT P4, PT, P0, P4, PT, 0xf2, 0x2f ;  /* 0x00000000002f781c */ /* 0x000ff60000789e72 */
[----:B------:R-:W-:Y:S02]  /*49c0*/  @!UPT UIADD3 URZ, UPT, UPT, URZ, URZ, URZ ;  /* 0x000000fffffff290 */ /* 0x000fe4000fffe0ff */
[----:B-1----:R-:W-:Y:S05]  /*49d0*/  @!P4 IADD3 R21, P0, PT, R32, 0x580, RZ ;  /* 0x000005802015c810 */ /* 0x002fea0007f1e0ff */
[----:B------:R-:W-:Y:S01]  /*49e0*/  @!P4 IMAD.X R20, RZ, RZ, R33, P0 ;  /* 0x000000ffff14c224 */ /* 0x000fe200000e0621 */
[----:B---3--:R-:W-:Y:S07]  /*49f0*/  @!P2 BRA `(.L_x_88) ;  /* 0x0000003800f8a947 */ /* 0x008fee0003800000 */
.L_x_175:
[----:B------:R-:W3:Y:S01]  /*4a00*/  LDC.64 R14, c[0x0][0xb10] ;  /* 0x0002c400ff0e7b82 */ /* 0x000ee20000000a00 */
[----:B------:R-:W-:Y:S01]  /*4a10*/  @!P4 R2UR UR8, R20 ;  /* 0x000000001408c2ca */ /* 0x000fe200000e0000 */
[----:B------:R-:W-:Y:S01]  /*4a20*/  VOTEU.ALL UP1, P4 ;  /* 0x0000000000ff7886 */ /* 0x000fe20002020000 */
[----:B------:R-:W-:Y:S01]  /*4a30*/  @!P4 R2UR UR9, R21 ;  /* 0x000000001509c2ca */ /* 0x000fe200000e0000 */
[----:B------:R-:W-:Y:S01]  /*4a40*/  UMOV UR10, 0x0 ;  /* 0x00000000000a7882 */ /* 0x000fe20000000000 */
[----:B------:R-:W-:Y:S03]  /*4a50*/  UMOV UR11, 0x10000000 ;  /* 0x10000000000b7882 */ /* 0x000fe60000000000 */
[----:B------:R-:W5:Y:S01]  /*4a60*/  LDC.64 R10, c[0x0][0xb18] ;  /* 0x0002c600ff0a7b82 */ /* 0x000f620000000a00 */
[----:B------:R-:W-:Y:S01]  /*4a70*/  @!UP1 UIADD3 UR16, UPT, UPT, UR7, 0x200, URZ ;  /* 0x0000020007109890 */ /* 0x000fe2000fffe0ff */
[----:B------:R-:W-:Y:S01]  /*4a80*/  @P3 SHF.R.U32.HI R28, RZ, 0x10, R25 ;  /* 0x00000010ff1c3819 */ /* 0x000fe20000011619 */
[----:B------:R-:W-:Y:S01]  /*4a90*/  VOTEU.ALL UP1, P4 ;  /* 0x0000000000ff7886 */ /* 0x000fe20002020000 */
[----:B------:R-:W-:Y:S01]  /*4aa0*/  UMOV UR20, UR36 ;  /* 0x0000002400147c82 */ /* 0x000fe20008000000 */
[----:B------:R-:W-:Y:S03]  /*4ab0*/  VIADD R30, R30, 0x1 ;  /* 0x000000011e1e7836 */ /* 0x000fe60000000000 */
[----:B--2---:R-:W2:Y:S01]  /*4ac0*/  @!P1 LDC R0, c[0x0][0xb20] ;  /* 0x0002c800ff009b82 */ /* 0x004ea20000000800 */
[----:B------:R-:W-:Y:S01]  /*4ad0*/  IMAD.U32 R21, RZ, RZ, UR8 ;  /* 0x00000008ff157e24 */ /* 0x000fe2000f8e00ff */
[----:B------:R-:W-:Y:S06]  /*4ae0*/  UPRMT UR8, UR37, 0x654, UR17 ;  /* 0x0000065425087896 */ /* 0x000fec0008000011 */
[----:B-1----:R-:W1:Y:S01]  /*4af0*/  @!P1 LDC R3, c[0x0][0xb0c] ;  /* 0x0002c300ff039b82 */ /* 0x002e620000000800 */
[----:B------:R-:W-:Y:S01]  /*4b00*/  IMAD.U32 R20, RZ, RZ, UR9 ;  /* 0x00000009ff147e24 */ /* 0x000fe2000f8e00ff */
[----:B------:R-:W-:Y:S04]  /*4b10*/  @!P4 R2UR UR15, R21 ;  /* 0x00000000150fc2ca */ /* 0x000fe800000e0000 */
[----:B------:R-:W-:Y:S01]  /*4b20*/  @!P4 R2UR UR14, R20 ;  /* 0x00000000140ec2ca */ /* 0x000fe200000e0000 */
[----:B------:R-:W-:Y:S11]  /*4b30*/  @!P4 IMAD.MOV.U32 R20, RZ, RZ, 0x1000 ;  /* 0x00001000ff14c424 */ /* 0x000ff600078e00ff */
[----:B------:R-:W-:Y:S01]  /*4b40*/  @!UPT UIADD3 URZ, UPT, UPT, URZ, URZ, URZ ;  /* 0x000000fffffff290 */ /* 0x000fe2000fffe0ff */
[----:B------:R1:W-:Y:S01]  /*4b50*/  @!UP1 UTMALDG.3D [UR16], [UR14], desc[UR10] ;  /* 0x00000a100e0095b4 */ /* 0x0003e20008011000 */
[----:B------:R1:W-:Y:S02]  /*4b60*/  @!P4 SYNCS.ARRIVE.TRANS64.RED.A0TR RZ, [UR7+0x110], R20 ;  /* 0x00011014ffffc9a7 */ /* 0x0003e40008300407 */
[----:B-1----:R-:W-:Y:S01]  /*4b70*/  @!P1 ISETP.NE.AND P2, PT, R3, 0x1, PT ;  /* 0x000000010300980c */ /* 0x002fe20003f45270 */
[C---:B---3--:R-:W-:Y:S01]  /*4b80*/  @!P1 IMAD.HI.U32 R14, R13.reuse, R14, RZ ;  /* 0x0000000e0d0e9227 */ /* 0x048fe200078e00ff */
[----:B-----5:R-:W-:Y:S03]  /*4b90*/  @!P1 ISETP.NE.AND P0, PT, R10, 0x1, PT ;  /* 0x000000010a00980c */ /* 0x020fe60003f05270 */
[C---:B------:R-:W-:Y:S01]  /*4ba0*/  @!P1 IMAD.HI.U32 R11, R8.reuse, R11, RZ ;  /* 0x0000000b080b9227 */ /* 0x040fe200078e00ff */
[----:B------:R-:W-:Y:S04]  /*4bb0*/  @!P1 SHF.R.U32.HI R14, RZ, R15, R14 ;  /* 0x0000000fff0e9219 */ /* 0x000fe8000001160e */
[----:B--2---:R-:W-:Y:S01]  /*4bc0*/  @!P1 SHF.R.U32.HI R9, RZ, R0, R11 ;  /* 0x00000000ff099219 */ /* 0x004fe2000001160b */
[----:B------:R-:W-:Y:S01]  /*4bd0*/  SYNCS.ARRIVE.TRANS64.RED.A1T0 RZ, [UR8], RZ ;  /* 0x000000ffffff79a7 */ /* 0x000fe20008100408 */
[----:B------:R-:W-:Y:S02]  /*4be0*/  @!P1 SEL R14, R13, R14, !P2 ;  /* 0x0000000e0d0e9207 */ /* 0x000fe40005000000 */
[----:B------:R-:W-:Y:S01]  /*4bf0*/  @!P1 SEL R9, R8, R9, !P0 ;  /* 0x0000000908099207 */ /* 0x000fe20004000000 */
[----:B------:R-:W1:Y:S04]  /*4c00*/  SYNCS.PHASECHK.TRANS64.TRYWAIT P5, [UR7+0x128], R12 ;  /* 0x0001280cff0075a7 */ /* 0x000e6800080a1107 */
[----:B------:R-:W-:Y:S02]  /*4c10*/  @!P1 IMAD.IADD R0, R9, 0x1, -R14 ;  /* 0x0000000109009824 */ /* 0x000fe400078e0a0e */
[----:B------:R-:W-:Y:S02]  /*4c20*/  @!P1 IMAD.IADD R9, R14, 0x1, -R9 ;  /* 0x000000010e099824 */ /* 0x000fe400078e0a09 */
[----:B------:R-:W-:Y:S02]  /*4c30*/  @!P1 IMAD R13, R0, R3, R13 ;  /* 0x00000003000d9224 */ /* 0x000fe400078e020d */
[----:B------:R-:W-:Y:S01]  /*4c40*/  @!P1 IMAD R8, R9, R10, R8 ;  /* 0x0000000a09089224 */ /* 0x000fe200078e0208 */
[----:B-1----:R-:W-:Y:S06]  /*4c50*/  @!P5 BRA `(.L_x_89) ;  /* 0x000000380078d947 */ /* 0x002fec0003800000 */
.L_x_177:
[----:B-1----:R-:W-:Y:S01]  /*4c60*/  @!P4 IADD3 R3, P0, PT, R32, 0x580, RZ ;  /* 0x000005802003c810 */ /* 0x002fe20007f1e0ff */
[----:B------:R-:W-:Y:S01]  /*4c70*/  VOTEU.ALL UP1, P4 ;  /* 0x0000000000ff7886 */ /* 0x000fe20002020000 */
[----:B------:R-:W-:Y:S01]  /*4c80*/  UMOV UR20, 0x0 ;  /* 0x0000000000147882 */ /* 0x000fe20000000000 */
[----:B------:R-:W-:Y:S01]  /*4c90*/  UMOV UR21, 0x10000000 ;  /* 0x1000000000157882 */ /* 0x000fe20000000000 */
[----:B------:R-:W-:Y:S01]  /*4ca0*/  @!P4 R2UR UR9, R3 ;  /* 0x000000000309c2ca */ /* 0x000fe200000e0000 */
[----:B------:R-:W-:Y:S01]  /*4cb0*/  @!P4 IMAD.X R0, RZ, RZ, R33, P0 ;  /* 0x000000ffff00c224 */ /* 0x000fe200000e0621 */
[----:B------:R-:W-:Y:S01]  /*4cc0*/  @!UP1 UIADD3 UR10, UPT, UPT, UR18, 0x40, URZ ;  /* 0x00000040120a9890 */ /* 0x000fe2000fffe0ff */
[----:B------:R-:W-:Y:S01]  /*4cd0*/  ISETP.NE.AND P0, PT, R30, 0x2, PT ;  /* 0x000000021e00780c */ /* 0x000fe20003f05270 */
[----:B------:R-:W-:Y:S01]  /*4ce0*/  UMOV UR11, UR19 ;  /* 0x00000013000b7c82 */ /* 0x000fe20008000000 */
[----:B------:R-:W-:Y:S01]  /*4cf0*/  UMOV UR12, UR36 ;  /* 0x00000024000c7c82 */ /* 0x000fe20008000000 */
[----:B------:R-:W-:Y:S01]  /*4d00*/  @!P4 R2UR UR8, R0 ;  /* 0x000000000008c2ca */ /* 0x000fe200000e0000 */
[----:B------:R-:W-:Y:S01]  /*4d10*/  IMAD.IADD R20, R8, 0x1, R94 ;  /* 0x0000000108147824 */ /* 0x000fe200078e025e */
[----:B------:R-:W-:Y:S01]  /*4d20*/  @P3 R2UR UR36, R28 ;  /* 0x000000001c2432ca */ /* 0x000fe200000e0000 */
[----:B------:R-:W-:Y:S01]  /*4d30*/  IMAD.IADD R21, R13, 0x1, R96 ;  /* 0x000000010d157824 */ /* 0x000fe200078e0260 */
[----:B------:R-:W-:Y:S02]  /*4d40*/  SEL R0, RZ, 0x1, P0 ;  /* 0x00000001ff007807 */ /* 0x000fe40000000000 */
[----:B------:R-:W-:Y:S01]  /*4d50*/  LOP3.LUT R31, R31, 0x1, RZ, 0x3c, !PT ;  /* 0x000000011f1f7812 */ /* 0x000fe200078e3cff */
[----:B------:R-:W-:Y:S01]  /*4d60*/  IMAD.U32 R10, RZ, RZ, UR9 ;  /* 0x00000009ff0a7e24 */ /* 0x000fe2000f8e00ff */
[----:B------:R-:W-:Y:S01]  /*4d70*/  @!UP1 UIADD3 UR9, UPT, UPT, UR7, 0x118, URZ ;  /* 0x0000011807099890 */ /* 0x000fe2000fffe0ff */
[----:B------:R-:W-:Y:S02]  /*4d80*/  LOP3.LUT R29, R29, R0, RZ, 0x3c, !PT ;  /* 0x000000001d1d7212 */ /* 0x000fe400078e3cff */
[----:B------:R-:W-:Y:S02]  /*4d90*/  SEL R30, R30, RZ, P0 ;  /* 0x000000ff1e1e7207 */ /* 0x000fe40000000000 */
[----:B------:R-:W-:Y:S01]  /*4da0*/  IMAD.U32 R11, RZ, RZ, UR8 ;  /* 0x00000008ff0b7e24 */ /* 0x000fe2000f8e00ff */
[----:B------:R-:W-:Y:S01]  /*4db0*/  @!P4 R2UR UR14, R10 ;  /* 0x000000000a0ec2ca */ /* 0x000fe200000e0000 */
[----:B------:R-:W-:Y:S01]  /*4dc0*/  @!UP1 UIADD3 UR8, UPT, UPT, UR7, 0x1200, URZ ;  /* 0x0000120007089890 */ /* 0x000fe2000fffe0ff */
[----:B------:R-:W-:Y:S02]  /*4dd0*/  VOTEU.ALL UP1, P4 ;  /* 0x0000000000ff7886 */ /* 0x000fe40002020000 */
[----:B------:R-:W-:Y:S11]  /*4de0*/  @!P4 R2UR UR15, R11 ;  /* 0x000000000b0fc2ca */ /* 0x000ff600000e0000 */
[----:B------:R-:W-:Y:S02]  /*4df0*/  @!UPT UIADD3 URZ, UPT, UPT, URZ, URZ, URZ ;  /* 0x000000fffffff290 */ /* 0x000fe4000fffe0ff */
[----:B------:R2:W-:Y:S01]  /*4e00*/  @!UP1 UTMALDG.3D [UR8], [UR14], desc[UR20] ;  /* 0x000014080e0095b4 */ /* 0x0005e20008011000 */
[----:B------:R2:W-:Y:S01]  /*4e10*/  @!P4 SYNCS.ARRIVE.TRANS64.RED.A0TR RZ, [UR7+0x118], R23 ;  /* 0x00011817ffffc9a7 */ /* 0x0005e20008300407 */
[----:B------:R-:W-:Y:S01]  /*4e20*/  UPLOP3.LUT UP1, UPT, UPT, UPT, UPT, 0x80, 0x8 ;  /* 0x000000000008789c */ /* 0x000fe20003f2f070 */
[----:B------:R-:W-:Y:S01]  /*4e30*/  SYNCS.ARRIVE.TRANS64.RED.A1T0 RZ, [UR13], RZ ;  /* 0x000000ffffff79a7 */ /* 0x000fe2000810040d */
[----:B------:R-:W-:Y:S09]  /*4e40*/  @P3 BRA `(.L_x_90) ;  /* 0xfffffff400503947 */ /* 0x000ff2000383ffff */
[----:B------:R-:W-:-:S04]  /*4e50*/  SHF.L.U32 R3, R31, 0x1f, RZ ;  /* 0x0000001f1f037819 */ /* 0x000fc800000006ff */
[----:B------:R-:W1:Y:S02]  /*4e60*/  SYNCS.PHASECHK.TRANS64.TRYWAIT P0, [UR7+0x120], R3 ;  /* 0x00012003ff0075a7 */ /* 0x000e640008001107 */
[----:B-1----:R-:W-:Y:S05]  /*4e70*/  @!P0 BRA `(.L_x_91) ;  /* 0x0000003800088947 */ /* 0x002fea0003800000 */
.L_x_179:
[----:B-1----:R-:W-:-:S07]  /*4e80*/  MOV R0, UR7 ;  /* 0x0000000700007c02 */ /* 0x002fce0008000f00 */
.L_x_92:
[----:B-1----:R-:W-:-:S04]  /*4e90*/  SHF.L.U32 R3, R31, 0x1f, RZ ;  /* 0x0000001f1f037819 */ /* 0x002fc800000006ff */
[----:B------:R1:W3:Y:S03]  /*4ea0*/  SYNCS.PHASECHK.TRANS64.TRYWAIT P0, [R0+URZ+0x128], R3 ;  /* 0x00012803000075a7 */ /* 0x0002e600080011ff */
[----:B---3--:R-:W-:Y:S05]  /*4eb0*/  @!P0 NANOSLEEP.SYNCS 0x989680 ;  /* 0x009896800000895d */ /* 0x008fea0003900000 */
[----:B------:R-:W3:Y:S02]  /*4ec0*/  @!P0 SYNCS.PHASECHK.TRANS64 P0, [R0+URZ+0x128], R3 ;  /* 0x00012803000085a7 */ /* 0x000ee400080010ff */
[----:B--23--:R-:W-:Y:S05]  /*4ed0*/  @P0 EXIT ;  /* 0x000000000000094d */ /* 0x00cfea0003800000 */
[----:B------:R-:W-:Y:S05]  /*4ee0*/  BRA `(.L_x_92) ;  /* 0xfffffffc00e87947 */ /* 0x000fea000383ffff */
.L_x_81:
[----:B------:R-:W-:-:S06]  /*4ef0*/  UISETP.GE.AND UP1, UPT, UR8, 0x4, UPT ;  /* 0x000000040800788c */ /* 0x000fcc000bf26270 */
[----:B------:R-:W-:-:S13]  /*4f00*/  PLOP3.LUT P0, PT, PT, PT, UP1, 0x80, 0x8 ;  /* 0x000000000008781c */ /* 0x000fda0003f0f018 */
[----:B------:R-:W-:Y:S05]  /*4f10*/  @!P0 EXIT ;  /* 0x000000000000894d */ /* 0x000fea0003800000 */
[----:B------:R-:W-:Y:S01]  /*4f20*/  BAR.SYNC.DEFER_BLOCKING 0x6, 0xa0 ;  /* 0x0182800000007b1d */ /* 0x000fe20000010000 */
[C---:B------:R-:W-:Y:S01]  /*4f30*/  IMAD.SHL.U32 R7, R108.reuse, 0x40, RZ ;  /* 0x000000406c077824 */ /* 0x040fe200078e00ff */
[C---:B------:R-:W-:Y:S01]  /*4f40*/  LOP3.LUT R110, R108.reuse, 0x60, RZ, 0xc0, !PT ;  /* 0x000000606c6e7812 */ /* 0x040fe200078ec0ff */
[C---:B------:R-:W-:Y:S01]  /*4f50*/  IMAD.SHL.U32 R100, R108.reuse, 0x20, RZ ;  /* 0x000000206c647824 */ /* 0x040fe200078e00ff */
[----:B------:R-:W-:Y:S01]  /*4f60*/  CS2R R106, SRZ ;  /* 0x00000000006a7805 */ /* 0x000fe2000001ff00 */
[C---:B------:R-:W-:Y:S01]  /*4f70*/  IMAD.SHL.U32 R0, R108.reuse, 0x2, RZ ;  /* 0x000000026c007824 */ /* 0x040fe200078e00ff */
[----:B------:R-:W-:Y:S02]  /*4f80*/  UMOV UR49, 0x400 ;  /* 0x0000040000317882 */ /* 0x000fe40000000000 */
[----:B------:R-:W1:Y:S01]  /*4f90*/  LDC R99, c[0x0][0x370] ;  /* 0x0000dc00ff637b82 */ /* 0x000e620000000800 */
[----:B------:R-:W-:Y:S01]  /*4fa0*/  ULEA UR49, UR37, UR49, 0x18 ;  /* 0x0000003125317291 */ /* 0x000fe2000f8ec0ff */
[----:B------:R-:W-:Y:S01]  /*4fb0*/  LOP3.LUT R5, R7, 0x180, RZ, 0xc0, !PT ;  /* 0x0000018007057812 */ /* 0x000fe200078ec0ff */
[----:B------:R-:W-:Y:S01]  /*4fc0*/  IMAD.U32 R46, R108, 0x10000, RZ ;  /* 0x000100006c2e7824 */ /* 0x000fe200078e00ff */
[----:B------:R-:W-:Y:S01]  /*4fd0*/  LOP3.LUT R100, R100, 0xc00, RZ, 0xc0, !PT ;  /* 0x00000c0064647812 */ /* 0x000fe200078ec0ff */
[----:B------:R-:W-:Y:S01]  /*4fe0*/  UIADD3 UR4, UPT, UPT, UR49, 0x2200, URZ ;  /* 0x0000220031047890 */ /* 0x000fe2000fffe0ff */
[----:B------:R-:W-:Y:S01]  /*4ff0*/  LOP3.LUT R0, R5, 0x20, R0, 0xf8, !PT ;  /* 0x0000002005007812 */ /* 0x000fe200078ef800 */
[----:B------:R-:W-:Y:S01]  /*5000*/  IMAD.SHL.U32 R5, R108, 0x8, RZ ;  /* 0x000000086c057824 */ /* 0x000fe200078e00ff */
[----:B------:R-:W2:Y:S01]  /*5010*/  LDC R42, c[0x0][0xb0c] ;  /* 0x0002c300ff2a7b82 */ /* 0x000ea20000000800 */
[----:B------:R-:W-:Y:S01]  /*5020*/  LOP3.LUT R100, R100, 0x40, R7, 0xf8, !PT ;  /* 0x0000004064647812 */ /* 0x000fe200078ef807 */
[----:B------:R-:W-:Y:S01]  /*5030*/  IMAD.MOV.U32 R44, RZ, RZ, RZ ;  /* 0x000000ffff2c7224 */ /* 0x000fe200078e00ff */
[----:B------:R-:W-:Y:S01]  /*5040*/  LOP3.LUT R46, R46, 0x600000, RZ, 0xc0, !PT ;  /* 0x006000002e2e7812 */ /* 0x000fe200078ec0ff */
[----:B------:R-:W-:Y:S01]  /*5050*/  IMAD.MOV.U32 R112, RZ, RZ, RZ ;  /* 0x000000ffff707224 */ /* 0x000fe200078e00ff */
[----:B------:R-:W-:-:S02]  /*5060*/  LOP3.LUT R108, R108, 0x2, RZ, 0xc0, !PT ;  /* 0x000000026c6c7812 */ /* 0x000fc400078ec0ff */
[----:B------:R-:W-:Y:S02]  /*5070*/  CS2R R104, SRZ ;  /* 0x0000000000687805 */ /* 0x000fe4000001ff00 */
[----:B------:R-:W-:Y:S01]  /*5080*/  LOP3.LUT R5, R0, 0x30, R5, 0x78, !PT ;  /* 0x0000003000057812 */ /* 0x000fe200078e7805 */
[----:B------:R-:W4:Y:S01]  /*5090*/  LDC R97, c[0x0][0xb20] ;  /* 0x0002c800ff617b82 */ /* 0x000f220000000800 */
[----:B------:R-:W3:Y:S01]  /*50a0*/  LDS R3, [UR49+0x1f0] ;  /* 0x0001f031ff037984 */ /* 0x000ee20008000800 */
[----:B------:R-:W-:Y:S01]  /*50b0*/  LOP3.LUT R100, R100, 0x200, R7, 0xf8, !PT ;  /* 0x0000020064647812 */ /* 0x000fe200078ef807 */
[----:B------:R-:W-:Y:S01]  /*50c0*/  IMAD.MOV R102, RZ, RZ, -R108 ;  /* 0x000000ffff667224 */ /* 0x000fe200078e0a6c */
[----:B------:R-:W1:Y:S01]  /*50d0*/  LDCU.64 UR52, c[0x0][0x348] ;  /* 0x00006900ff3477ac */ /* 0x000e620008000a00 */
[----:B------:R-:W-:Y:S01]  /*50e0*/  IMAD.U32 R109, RZ, RZ, UR4 ;  /* 0x00000004ff6d7e24 */ /* 0x000fe2000f8e00ff */
[----:B------:R-:W-:Y:S02]  /*50f0*/  LOP3.LUT R100, R100, R5, RZ, 0xfc, !PT ;  /* 0x0000000564647212 */ /* 0x000fe400078efcff */
[----:B------:R-:W1:Y:S01]  /*5100*/  LDC R41, c[0x0][0xb30] ;  /* 0x0002cc00ff297b82 */ /* 0x000e620000000800 */
[----:B------:R-:W1:Y:S01]  /*5110*/  LDCU.64 UR38, c[0x0][0x888] ;  /* 0x00011100ff2677ac */ /* 0x000e620008000a00 */
[----:B------:R-:W1:Y:S06]  /*5120*/  LDCU.64 UR44, c[0x0][0x890] ;  /* 0x00011200ff2c77ac */ /* 0x000e6c0008000a00 */
[----:B------:R-:W1:Y:S01]  /*5130*/  LDC.64 R92, c[0x0][0xb10] ;  /* 0x0002c400ff5c7b82 */ /* 0x000e620000000a00 */
[----:B------:R-:W-:-:S07]  /*5140*/  UIADD3 UR48, UPT, UPT, UR49, 0x200, URZ ;  /* 0x0000020031307890 */ /* 0x000fce000fffe0ff */
[----:B------:R-:W1:Y:S08]  /*5150*/  LDC.64 R38, c[0x0][0xb18] ;  /* 0x0002c600ff267b82 */ /* 0x000e700000000a00 */
[----:B------:R-:W1:Y:S08]  /*5160*/  LDC.64 R36, c[0x0][0xb28] ;  /* 0x0002ca00ff247b82 */ /* 0x000e700000000a00 */
[----:B------:R-:W1:Y:S01]  /*5170*/  LDC.64 R90, c[0x0][0x8b0] ;  /* 0x00022c00ff5a7b82 */ /* 0x000e620000000a00 */
[----:B---3--:R-:W-:-:S07]  /*5180*/  IMAD.IADD R46, R3, 0x1, R46 ;  /* 0x00000001032e7824 */ /* 0x008fce00078e022e */
[----:B------:R-:W3:Y:S08]  /*5190*/  LDC.64 R88, c[0x0][0x8a8] ;  /* 0x00022a00ff587b82 */ /* 0x000ef00000000a00 */
[----:B--2-4-:R-:W1:Y:S02]  /*51a0*/  LDC R98, c[0x0][0x374] ;  /* 0x0000dd00ff627b82 */ /* 0x014e640000000800 */
.L_x_118:
[----:B------:R-:W-:Y:S02]  /*51b0*/  LEA R0, R112, UR49, 0x3 ;  /* 0x0000003170007c11 */ /* 0x000fe4000f8e18ff */
[----:B------:R-:W-:Y:S02]  /*51c0*/  SHF.L.U32 R3, R106, 0x1f, RZ ;  /* 0x0000001f6a037819 */ /* 0x000fe400000006ff */
[----:B------:R-:W-:Y:S02]  /*51d0*/  LEA R16, R112, UR49, 0x4 ;  /* 0x0000003170107c11 */ /* 0x000fe4000f8e20ff */
[----:B------:R-:W2:Y:S02]  /*51e0*/  SYNCS.PHASECHK.TRANS64.TRYWAIT P0, [R0+URZ+0x140], R3 ;  /* 0x00014003000075a7 */ /* 0x000ea400080011ff */
[----:B-12---:R-:W-:Y:S05]  /*51f0*/  @!P0 BRA `(.L_x_93) ;  /* 0x0000003400408947 */ /* 0x006fea0003800000 */
.L_x_180:
[----:B------:R-:W4:Y:S01]  /*5200*/  LDC.64 R12, c[0x0][0xb10] ;  /* 0x0002c400ff0c7b82 */ /* 0x000f220000000a00 */
[----:B------:R-:W3:Y:S01]  /*5210*/  LDS.128 R16, [R16+0x1d0] ;  /* 0x0001d00010107984 */ /* 0x000ee20000000c00 */
[----:B-1----:R-:W-:Y:S01]  /*5220*/  ISETP.NE.AND P1, PT, R41, 0x1, PT ;  /* 0x000000012900780c */ /* 0x002fe20003f25270 */
[----:B--2---:R-:W-:Y:S01]  /*5230*/  VIADD R0, R0, 0x150 ;  /* 0x0000015000007836 */ /* 0x004fe20000000000 */
[----:B------:R-:W-:Y:S04]  /*5240*/  ISETP.GE.AND P0, PT, R40, 0x1, PT ;  /* 0x000000012800780c */ /* 0x000fe80003f06270 */
[----:B------:R-:W1:Y:S01]  /*5250*/  LDC.64 R10, c[0x0][0xb18] ;  /* 0x0002c600ff0a7b82 */ /* 0x000e620000000a00 */
[----:B------:R-:W-:Y:S01]  /*5260*/  PRMT R0, RZ, 0x654, R0 ;  /* 0x00000654ff007816 */ /* 0x000fe20000000000 */
[----:B------:R-:W-:Y:S01]  /*5270*/  @!PT LDS RZ, [RZ] ;  /* 0x00000000fffff984 */ /* 0x000fe20000000800 */
[----:B------:R-:W-:Y:S01]  /*5280*/  @!PT LDS RZ, [RZ] ;  /* 0x00000000fffff984 */ /* 0x000fe20000000800 */
[----:B------:R-:W-:Y:S01]  /*5290*/  @!PT LDS RZ, [RZ] ;  /* 0x00000000fffff984 */ /* 0x000fe20000000800 */
[----:B------:R-:W-:Y:S01]  /*52a0*/  @!PT LDS RZ, [RZ] ;  /* 0x00000000fffff984 */ /* 0x000fe20000000800 */
[----:B------:R2:W-:Y:S06]  /*52b0*/  MEMBAR.ALL.CTA ;  /* 0x0000000000007992 */ /* 0x0005ec0000008000 */
[----:B--2---:R-:W2:Y:S01]  /*52c0*/  FENCE.VIEW.ASYNC.S ;  /* 0x00000000000073c6 */ /* 0x004ea20000000000 */
[----:B------:R-:W1:Y:S08]  /*52d0*/  @!P1 LDC R14, c[0x0][0xb20] ;  /* 0x0002c800ff0e9b82 */ /* 0x000e700000000800 */
[----:B------:R-:W1:Y:S01]  /*52e0*/  @!P1 LDC R9, c[0x0][0xb0c] ;  /* 0x0002c300ff099b82 */ /* 0x000e620000000800 */
[----:B--2---:R2:W-:Y:S01]  /*52f0*/  SYNCS.ARRIVE.TRANS64.RED.A1T0 RZ, [R0+URZ], RZ ;  /* 0x000000ff00ff79a7 */ /* 0x0045e200081004ff */
[----:B---3--:R-:W-:Y:S04]  /*5300*/  LOP3.LUT P4, RZ, R18, 0x1, RZ, 0xc0, !PT ;  /* 0x0000000112ff7812 */ /* 0x008fe8000788c0ff */
[----:B------:R-:W-:Y:S09]  /*5310*/  P2R R111, PR, RZ, 0x10 ;  /* 0x00000010ff6f7803 */ /* 0x000ff20000000000 */
[----:B------:R-:W-:Y:S02]  /*5320*/  @P4 MOV R45, R16 ;  /* 0x00000010002d4202 */ /* 0x000fe40000000f00 */
[----:B------:R-:W-:Y:S01]  /*5330*/  @P4 LOP3.LUT R43, R17, 0xffff, RZ, 0xc0, !PT ;  /* 0x0000ffff112b4812 */ /* 0x000fe200078ec0ff */
[----:B--2-4-:R-:W-:Y:S06]  /*5340*/  @!P0 BRA `(.L_x_94) ;  /* 0x0000000000a48947 */ /* 0x014fec0003800000 */
[----:B------:R-:W-:Y:S01]  /*5350*/  IMAD.HI.U32 R24, R98, R39, RZ ;  /* 0x0000002762187227 */ /* 0x000fe200078e00ff */
[----:B------:R-:W-:Y:S02]  /*5360*/  ISETP.NE.AND P0, PT, R38, 0x1, PT ;  /* 0x000000012600780c */ /* 0x000fe40003f05270 */
[----:B------:R-:W-:Y:S01]  /*5370*/  ISETP.NE.AND P2, PT, R40, 0x1, PT ;  /* 0x000000012800780c */ /* 0x000fe20003f45270 */
[-C--:B------:R-:W-:Y:S01]  /*5380*/  IMAD.HI.U32 R22, R99, R92.reuse, RZ ;  /* 0x0000005c63167227 */ /* 0x080fe200078e00ff */
[----:B------:R-:W-:Y:S02]  /*5390*/  SHF.R.U32.HI R23, RZ, R97, R24 ;  /* 0x00000061ff177219 */ /* 0x000fe40000011618 */
[----:B------:R-:W-:Y:S01]  /*53a0*/  ISETP.NE.AND P3, PT, R42, 0x1, PT ;  /* 0x000000012a00780c */ /* 0x000fe20003f65270 */
[----:B------:R-:W-:Y:S01]  /*53b0*/  IMAD.HI.U32 R28, R43, R39, RZ ;  /* 0x000000272b1c7227 */ /* 0x000fe200078e00ff */
[----:B------:R-:W-:Y:S02]  /*53c0*/  SHF.R.U32.HI R22, RZ, R93, R22 ;  /* 0x0000005dff167219 */ /* 0x000fe40000011616 */
[----:B------:R-:W-:Y:S01]  /*53d0*/  SEL R3, R98, R23, !P0 ;  /* 0x0000001762037207 */ /* 0x000fe20004000000 */
[----:B------:R-:W-:Y:S01]  /*53e0*/  IMAD.HI.U32 R26, R45, R92, RZ ;  /* 0x0000005c2d1a7227 */ /* 0x000fe200078e00ff */
[----:B------:R-:W-:Y:S03]  /*53f0*/  SEL R7, R99, R22, !P3 ;  /* 0x0000001663077207 */ /* 0x000fe60005800000 */
[-C--:B------:R-:W-:Y:S01]  /*5400*/  IMAD.HI.U32 R22, R3, R36.reuse, RZ ;  /* 0x0000002403167227 */ /* 0x080fe200078e00ff */
[----:B------:R-:W-:Y:S03]  /*5410*/  SHF.R.U32.HI R26, RZ, R93, R26 ;  /* 0x0000005dff1a7219 */ /* 0x000fe6000001161a */
[----:B------:R-:W-:Y:S01]  /*5420*/  IMAD.HI.U32 R24, R7, R36, RZ ;  /* 0x0000002407187227 */ /* 0x000fe200078e00ff */
[----:B------:R-:W-:Y:S02]  /*5430*/  @P2 SHF.R.U32.HI R3, RZ, R37, R22 ;  /* 0x00000025ff032219 */ /* 0x000fe40000011616 */
[----:B------:R-:W-:Y:S02]  /*5440*/  SHF.R.U32.HI R22, RZ, R97, R28 ;  /* 0x00000061ff167219 */ /* 0x000fe4000001161c */
[----:B------:R-:W-:Y:S01]  /*5450*/  @P2 SHF.R.U32.HI R7, RZ, R37, R24 ;  /* 0x00000025ff072219 */ /* 0x000fe20000011618 */
[C---:B------:R-:W-:Y:S01]  /*5460*/  IMAD R2, R40.reuse, R3, RZ ;  /* 0x0000000328027224 */ /* 0x040fe200078e02ff */
[----:B------:R-:W-:Y:S02]  /*5470*/  SEL R5, R43, R22, !P0 ;  /* 0x000000162b057207 */ /* 0x000fe40004000000 */
[----:B------:R-:W-:Y:S01]  /*5480*/  SEL R3, R45, R26, !P3 ;  /* 0x0000001a2d037207 */ /* 0x000fe20005800000 */
[----:B------:R-:W-:Y:S01]  /*5490*/  IMAD R4, R40, R7, RZ ;  /* 0x0000000728047224 */ /* 0x000fe200078e02ff */
[C---:B------:R-:W-:Y:S01]  /*54a0*/  ISETP.GE.AND P0, PT, R5.reuse, R2, PT ;  /* 0x000000020500720c */ /* 0x040fe20003f06270 */
[----:B------:R-:W-:Y:S03]  /*54b0*/  IMAD.HI.U32 R6, R5, R36, RZ ;  /* 0x0000002405067227 */ /* 0x000fe600078e00ff */
[----:B------:R-:W-:Y:S01]  /*54c0*/  ISETP.GE.OR P0, PT, R3, R4, P0 ;  /* 0x000000040300720c */ /* 0x000fe20000706670 */
[----:B------:R-:W-:Y:S01]  /*54d0*/  IMAD.MOV R4, RZ, RZ, -R3 ;  /* 0x000000ffff047224 */ /* 0x000fe200078e0a03 */
[-C--:B------:R-:W-:Y:S03]  /*54e0*/  SHF.R.U32.HI R6, RZ, R37.reuse, R6 ;  /* 0x00000025ff067219 */ /* 0x080fe60000011606 */
[----:B------:R-:W-:Y:S01]  /*54f0*/  IMAD R45, R42, R4, R45 ;  /* 0x000000042a2d7224 */ /* 0x000fe200078e022d */
[----:B------:R-:W-:Y:S05]  /*5500*/  SEL R15, R5, R6, !P2 ;  /* 0x00000006050f7207 */ /* 0x000fea0005000000 */
[----:B------:R-:W-:Y:S02]  /*5510*/  IMAD.MOV R6, RZ, RZ, -R15 ;  /* 0x000000ffff067224 */ /* 0x000fe400078e0a0f */
[C---:B------:R-:W-:Y:S04]  /*5520*/  @!P0 IMAD.HI.U32 R2, R3.reuse, R36, RZ ;  /* 0x0000002403028227 */ /* 0x040fe800078e00ff */
[----:B------:R-:W-:Y:S01]  /*5530*/  IMAD R6, R40, R6, R5 ;  /* 0x0000000628067224 */ /* 0x000fe200078e0205 */
[----:B------:R-:W-:Y:S04]  /*5540*/  @!P0 SHF.R.U32.HI R2, RZ, R37, R2 ;  /* 0x00000025ff028219 */ /* 0x000fe80000011602 */
[----:B------:R-:W-:Y:S02]  /*5550*/  @!P0 SEL R0, R3, R2, !P2 ;  /* 0x0000000203008207 */ /* 0x000fe40005000000 */
[----:B------:R-:W-:Y:S02]  /*5560*/  IADD3 R2, PT, PT, -R5, RZ, RZ ;  /* 0x000000ff05027210 */ /* 0x000fe40007ffe1ff */
[----:B------:R-:W-:Y:S01]  /*5570*/  @!P0 IADD3 R8, PT, PT, R15, -R0, RZ ;  /* 0x800000000f088210 */ /* 0x000fe20007ffe0ff */
[----:B------:R-:W-:Y:S02]  /*5580*/  @!P0 IMAD R0, R7, R6, R0 ;  /* 0x0000000607008224 */ /* 0x000fe400078e0200 */
[----:B------:R-:W-:Y:S02]  /*5590*/  IMAD R43, R38, R2, R43 ;  /* 0x00000002262b7224 */ /* 0x000fe400078e022b */
[----:B------:R-:W-:Y:S02]  /*55a0*/  @!P0 IMAD R5, R8, R40, R3 ;  /* 0x0000002808058224 */ /* 0x000fe400078e0203 */
[----:B------:R-:W-:Y:S04]  /*55b0*/  @!P0 IMAD.MOV.U32 R3, RZ, RZ, R0 ;  /* 0x000000ffff038224 */ /* 0x000fe800078e0000 */
[----:B------:R-:W-:Y:S02]  /*55c0*/  IMAD R45, R3, R42, R45 ;  /* 0x0000002a032d7224 */ /* 0x000fe400078e022d */
[----:B------:R-:W-:Y:S07]  /*55d0*/  IMAD R43, R5, R38, R43 ;  /* 0x00000026052b7224 */ /* 0x000fee00078e022b */
.L_x_94:
[----:B-1----:R-:W-:Y:S01]  /*55e0*/  @!P1 ISETP.NE.AND P0, PT, R10, 0x1, PT ;  /* 0x000000010a00980c */ /* 0x002fe20003f05270 */
[----:B------:R-:W-:Y:S01]  /*55f0*/  @!P1 IMAD.HI.U32 R0, R45, R12, RZ ;  /* 0x0000000c2d009227 */ /* 0x000fe200078e00ff */
[----:B------:R-:W-:Y:S01]  /*5600*/  @!P1 ISETP.NE.AND P2, PT, R9, 0x1, PT ;  /* 0x000000010900980c */ /* 0x000fe20003f45270 */
[----:B------:R-:W-:Y:S01]  /*5610*/  ULOP3.LUT UP0, URZ, UR48, 0x1b0, URZ, 0xc0, !UPT ;  /* 0x000001b030ff7892 */ /* 0x000fe2000f80c0ff */
[----:B------:R-:W-:Y:S01]  /*5620*/  R2UR UR42, R21 ;  /* 0x00000000152a72ca */ /* 0x000fe200000e0000 */
[----:B------:R-:W-:Y:S01]  /*5630*/  @!P1 IMAD.HI.U32 R3, R43, R11, RZ ;  /* 0x0000000b2b039227 */ /* 0x000fe200078e00ff */
[----:B------:R-:W-:Y:S02]  /*5640*/  @!P1 SHF.R.U32.HI R0, RZ, R13, R0 ;  /* 0x0000000dff009219 */ /* 0x000fe40000011600 */
[----:B------:R-:W-:Y:S01]  /*5650*/  R2UR UR41, R20 ;  /* 0x00000000142972ca */ /* 0x000fe200000e0000 */
[----:B------:R-:W-:Y:S01]  /*5660*/  VIADD R112, R112, 0x1 ;  /* 0x0000000170707836 */ /* 0x000fe20000000000 */
[----:B------:R-:W-:Y:S02]  /*5670*/  @!P1 SHF.R.U32.HI R2, RZ, R14, R3 ;  /* 0x0000000eff029219 */ /* 0x000fe40000011603 */
[----:B------:R-:W-:Y:S02]  /*5680*/  @!P1 SEL R3, R45, R0, !P2 ;  /* 0x000000002d039207 */ /* 0x000fe40005000000 */
[----:B------:R-:W-:Y:S02]  /*5690*/  @!P1 SEL R2, R43, R2, !P0 ;  /* 0x000000022b029207 */ /* 0x000fe40004000000 */
[----:B------:R-:W-:Y:S01]  /*56a0*/  @P4 SHF.R.U32.HI R103, RZ, 0x10, R17 ;  /* 0x00000010ff674819 */ /* 0x000fe20000011611 */
[----:B------:R-:W-:Y:S02]  /*56b0*/  USHF.L.U32 UR42, UR42, 0x6, URZ ;  /* 0x000000062a2a7899 */ /* 0x000fe400080006ff */
[----:B------:R-:W-:Y:S02]  /*56c0*/  @!P1 IMAD.IADD R0, R2, 0x1, -R3 ;  /* 0x0000000102009824 */ /* 0x000fe400078e0a03 */
[----:B------:R-:W-:Y:S01]  /*56d0*/  @!P1 IMAD.IADD R2, R3, 0x1, -R2 ;  /* 0x0000000103029824 */ /* 0x000fe200078e0a02 */
[----:B------:R-:W-:Y:S01]  /*56e0*/  USHF.L.U32 UR41, UR41, 0x7, URZ ;  /* 0x0000000729297899 */ /* 0x000fe200080006ff */
[----:B------:R-:W-:Y:S02]  /*56f0*/  @!P1 IMAD R45, R0, R9, R45 ;  /* 0x00000009002d9224 */ /* 0x000fe400078e022d */
[----:B------:R-:W-:Y:S01]  /*5700*/  @!P1 IMAD R43, R2, R10, R43 ;  /* 0x0000000a022b9224 */ /* 0x000fe200078e022b */
[----:B------:R-:W-:Y:S08]  /*5710*/  BRA.U !UP0, `(.L_x_95) ;  /* 0x0000000108407547 */ /* 0x000ff0000b800000 */
[----:B------:R-:W1:Y:S01]  /*5720*/  LDCU.64 UR8, c[0x4][0x80] ;  /* 0x01001000ff0877ac */ /* 0x000e620008000a00 */
[----:B------:R-:W-:Y:S01]  /*5730*/  MOV R3, 0x0 ;  /* 0x0000000000037802 */ /* 0x000fe20000000f00 */
[----:B------:R-:W-:Y:S02]  /*5740*/  HFMA2 R12, -RZ, RZ, 0, 5.9604644775390625e-08 ;  /* 0x00000001ff0c7431 */ /* 0x000fe400000001ff */
[----:B------:R-:W-:Y:S02]  /*5750*/  IMAD.MOV.U32 R8, RZ, RZ, 0x70 ;  /* 0x00000070ff087424 */ /* 0x000fe400078e00ff */
[----:B------:R-:W-:Y:S01]  /*5760*/  IMAD.MOV.U32 R13, RZ, RZ, RZ ;  /* 0x000000ffff0d7224 */ /* 0x000fe200078e00ff */
[----:B------:R-:W2:Y:S01]  /*5770*/  LDCU.64 UR6, c[0x4][0x88] ;  /* 0x01001100ff0677ac */ /* 0x000ea20008000a00 */
[----:B------:R-:W3:Y:S01]  /*5780*/  LDC.64 R2, c[0x4][R3] ;  /* 0x0100000003027b82 */ /* 0x000ee20000000a00 */
[----:B------:R-:W4:Y:S01]  /*5790*/  LDCU.64 UR4, c[0x4][0x8] ;  /* 0x01000100ff0477ac */ /* 0x000f220008000a00 */
[----:B-1----:R-:W-:Y:S01]  /*57a0*/  MOV R5, UR9 ;  /* 0x0000000900057c02 */ /* 0x002fe20008000f00 */
[----:B------:R-:W-:Y:S01]  /*57b0*/  IMAD.U32 R4, RZ, RZ, UR8 ;  /* 0x00000008ff047e24 */ /* 0x000fe2000f8e00ff */
[----:B--2---:R-:W-:Y:S01]  /*57c0*/  MOV R7, UR7 ;  /* 0x0000000700077c02 */ /* 0x004fe20008000f00 */
[----:B------:R-:W-:Y:S01]  /*57d0*/  IMAD.U32 R6, RZ, RZ, UR6 ;  /* 0x00000006ff067e24 */ /* 0x000fe2000f8e00ff */
[----:B----4-:R-:W-:Y:S01]  /*57e0*/  MOV R11, UR5 ;  /* 0x00000005000b7c02 */ /* 0x010fe20008000f00 */
[----:B------:R-:W-:Y:S02]  /*57f0*/  IMAD.U32 R10, RZ, RZ, UR4 ;  /* 0x00000004ff0a7e24 */ /* 0x000fe4000f8e00ff */
[----:B------:R-:W-:Y:S07]  /*5800*/  LEPC R20, `(.L_x_95) ;  /* 0x000000001014794e */ /* 0x000fee0000000000 */
[----:B---3-5:R-:W-:Y:S05]  /*5810*/  CALL.ABS.NOINC R2 ;  /* 0x0000000002007343 */ /* 0x028fea0003c00000 */
.L_x_95:
[----:B------:R-:W-:Y:S01]  /*5820*/  LOP3.LUT P0, RZ, R109, 0x1b0, RZ, 0xc0, !PT ;  /* 0x000001b06dff7812 */ /* 0x000fe2000780c0ff */
[----:B------:R-:W-:Y:S11]  /*5830*/  BSSY.RECONVERGENT B6, `(.L_x_96) ;  /* 0x0000013000067945 */ /* 0x000ff60003800200 */
[----:B------:R-:W-:Y:S01]  /*5840*/  @!UPT UIADD3 URZ, UPT, UPT, URZ, URZ, URZ ;  /* 0x000000fffffff290 */ /* 0x000fe2000fffe0ff */
[----:B------:R-:W-:Y:S05]  /*5850*/  @!P0 BRA `(.L_x_97) ;  /* 0x0000000000408947 */ /* 0x000fea0003800000 */
        /* <DEDUP_REMOVED lines=16> */
.L_x_97:
[----:B------:R-:W-:Y:S05]  /*5960*/  BSYNC.RECONVERGENT B6 ;  /* 0x0000000000067941 */ /* 0x000fea0003800200 */
.L_x_96:
[----:B------:R-:W-:Y:S01]  /*5970*/  ISETP.NE.U32.AND P4, PT, R90, RZ, PT ;  /* 0x000000ff5a00720c */ /* 0x000fe20003f85070 */
[----:B------:R-:W-:Y:S01]  /*5980*/  UISETP.NE.AND UP2, UPT, UR50, URZ, UPT ;  /* 0x000000ff3200728c */ /* 0x000fe2000bf45270 */
[----:B------:R-:W-:Y:S01]  /*5990*/  ISETP.NE.U32.AND P2, PT, RZ, UR38, PT ;  /* 0x00000026ff007c0c */ /* 0x000fe2000bf45070 */
[----:B------:R-:W-:Y:S01]  /*59a0*/  UISETP.NE.U32.AND UP1, UPT, UR44, URZ, UPT ;  /* 0x000000ff2c00728c */ /* 0x000fe2000bf25070 */
[----:B------:R-:W-:Y:S01]  /*59b0*/  ISETP.NE.AND.EX P4, PT, R91, RZ, PT, P4 ;  /* 0x000000ff5b00720c */ /* 0x000fe20003f85340 */
[----:B------:R-:W-:Y:S01]  /*59c0*/  UPLOP3.LUT UP0, UPT, UPT, UPT, UPT, 0x40, 0x4 ;  /* 0x000000000004789c */ /* 0x000fe20003f0e870 */
[----:B------:R-:W-:Y:S01]  /*59d0*/  ISETP.NE.AND.EX P2, PT, RZ, UR39, PT, P2 ;  /* 0x00000027ff007c0c */ /* 0x000fe2000bf45320 */
[----:B------:R-:W-:Y:S01]  /*59e0*/  UISETP.NE.AND.EX UP1, UPT, UR45, URZ, UPT, UP1 ;  /* 0x000000ff2d00728c */ /* 0x000fe2000bf25310 */
[----:B------:R-:W-:Y:S04]  /*59f0*/  PLOP3.LUT P1, PT, PT, PT, UP2, 0x80, 0x8 ;  /* 0x000000000008781c */ /* 0x000fe80003f2f028 */
[----:B------:R-:W-:Y:S06]  /*5a00*/  @UP2 UPLOP3.LUT UP0, UPT, UPT, UPT, UP1, 0x80, 0x8 ;  /* 0x000000000008289c */ /* 0x000fec0003f0f010 */
[----:B------:R-:W-:Y:S01]  /*5a10*/  PLOP3.LUT P0, PT, PT, PT, UP0, 0x80, 0x8 ;  /* 0x000000000008781c */ /* 0x000fe20003f0f008 */
[----:B------:R-:W-:Y:S01]  /*5a20*/  @!UPT UIADD3 URZ, UPT, UPT, URZ, URZ, URZ ;  /* 0x000000fffffff290 */ /* 0x000fe2000fffe0ff */
[----:B------:R-:W-:Y:S11]  /*5a30*/  BRA.U !UP1, `(.L_x_98) ;  /* 0x0000000109387547 */ /* 0x000ff6000b800000 */
[----:B------:R-:W-:Y:S01]  /*5a40*/  UISETP.NE.U32.AND UP0, UPT, UR38, URZ, UPT ;  /* 0x000000ff2600728c */ /* 0x000fe2000bf05070 */
[----:B------:R-:W-:Y:S02]  /*5a50*/  HFMA2 R0, -RZ, RZ, 0, 5.9604644775390625e-08 ;  /* 0x00000001ff007431 */ /* 0x000fe400000001ff */
[----:B------:R-:W-:Y:S01]  /*5a60*/  IMAD.MOV.U32 R95, RZ, RZ, 0x1 ;  /* 0x00000001ff5f7424 */ /* 0x000fe200078e00ff */
[----:B------:R-:W-:Y:S06]  /*5a70*/  UISETP.NE.AND.EX UP0, UPT, UR39, URZ, UPT, UP0 ;  /* 0x000000ff2700728c */ /* 0x000fec000bf05300 */
[----:B------:R-:W-:Y:S05]  /*5a80*/  PLOP3.LUT P3, PT, PT, PT, UP0, 0x80, 0x8 ;  /* 0x000000000008781c */ /* 0x000fea0003f6f008 */
[----:B------:R-:W1:Y:S01]  /*5a90*/  @UP0 LDCU.64 UR6, c[0x0][0x888] ;  /* 0x00011100ff0607ac */ /* 0x000e620008000a00 */
[----:B------:R-:W-:Y:S07]  /*5aa0*/  @UP0 UIMAD UR4, UR36, UR44, URZ ;  /* 0x0000002c240402a4 */ /* 0x000fee000f8e02ff */
[----:B------:R-:W-:Y:S01]  /*5ab0*/  @!P3 PRMT R95, R0, 0x7610, R95 ;  /* 0x00007610005fb816 */ /* 0x000fe2000000005f */
[----:B-1----:R-:W-:Y:S03]  /*5ac0*/  @UP0 UIMAD.WIDE UR6, UR4, 0x4, UR6 ;  /* 0x00000004040608a5 */ /* 0x002fe6000f8e0206 */
[----:B------:R-:W1:Y:S03]  /*5ad0*/  @!UP0 LDCU UR4, c[0x0][0x880] ;  /* 0x00011000ff0487ac */ /* 0x000e660008000800 */
[----:B------:R-:W-:Y:S01]  /*5ae0*/  IMAD.U32 R2, RZ, RZ, UR6 ;  /* 0x00000006ff027e24 */ /* 0x000fe2000f8e00ff */
[----:B------:R-:W-:Y:S05]  /*5af0*/  MOV R3, UR7 ;  /* 0x0000000700037c02 */ /* 0x000fea0008000f00 */
[----:B-----5:R2:W5:Y:S02]  /*5b00*/  @P3 LDG.E R49, desc[UR46][R2.64] ;  /* 0x0000002e02313981 */ /* 0x020564000c1e1900 */
[----:B-12---:R-:W-:Y:S02]  /*5b10*/  @!P3 IMAD.U32 R49, RZ, RZ, UR4 ;  /* 0x00000004ff31be24 */ /* 0x006fe4000f8e00ff */
.L_x_98:
[----:B------:R-:W-:Y:S05]  /*5b20*/  @!P4 BRA `(.L_x_99) ;  /* 0x000000000020c947 */ /* 0x000fea0003800000 */
[----:B------:R-:W-:Y:S04]  /*5b30*/  ISETP.NE.U32.AND P3, PT, R88, RZ, PT ;  /* 0x000000ff5800720c */ /* 0x000fe80003f65070 */
[----:B------:R-:W-:Y:S11]  /*5b40*/  ISETP.NE.AND.EX P3, PT, R89, RZ, PT, P3 ;  /* 0x000000ff5900720c */ /* 0x000ff60003f65330 */
[----:B------:R-:W-:Y:S02]  /*5b50*/  @!UPT UIADD3 URZ, UPT, UPT, URZ, URZ, URZ ;  /* 0x000000fffffff290 */ /* 0x000fe4000fffe0ff */
[----:B------:R-:W1:Y:S01]  /*5b60*/  @P3 LDC.64 R2, c[0x0][0x8a8] ;  /* 0x00022a00ff023b82 */ /* 0x000e620000000a00 */
[----:B------:R-:W-:Y:S04]  /*5b70*/  @P3 IMAD R0, R90, UR36, RZ ;  /* 0x000000245a003c24 */ /* 0x000fe8000f8e02ff */
[----:B-1----:R-:W-:Y:S05]  /*5b80*/  @P3 IMAD.WIDE R2, R0, 0x4, R2 ;  /* 0x0000000400023825 */ /* 0x002fea00078e0202 */
[----:B-----5:R1:W5:Y:S02]  /*5b90*/  @P3 LDG.E R47, desc[UR46][R2.64] ;  /* 0x0000002e022f3981 */ /* 0x020364000c1e1900 */
[----:B-1----:R-:W2:Y:S02]  /*5ba0*/  @!P3 LDC R47, c[0x0][0x8a0] ;  /* 0x00022800ff2fbb82 */ /* 0x002ea40000000800 */
.L_x_99:
[----:B-----5:R-:W-:Y:S01]  /*5bb0*/  FSETP.NEU.AND P4, PT, R49, RZ, PT ;  /* 0x000000ff3100720b */ /* 0x020fe20003f8d000 */
[----:B------:R-:W-:Y:S01]  /*5bc0*/  BSSY B1, `(.L_x_100) ;  /* 0x0000042000017945 */ /* 0x000fe20003800000 */
[----:B------:R-:W-:Y:S01]  /*5bd0*/  SEL R7, RZ, 0xffffffff, P2 ;  /* 0xffffffffff077807 */ /* 0x000fe20001000000 */
[----:B------:R-:W-:Y:S01]  /*5be0*/  IMAD.MOV.U32 R115, RZ, RZ, 0x1 ;  /* 0x00000001ff737424 */ /* 0x000fe200078e00ff */
[----:B------:R-:W-:Y:S02]  /*5bf0*/  LOP3.LUT P3, RZ, R95, 0xff, RZ, 0xc0, !PT ;  /* 0x000000ff5fff7812 */ /* 0x000fe4000786c0ff */
[----:B------:R-:W-:Y:S02]  /*5c00*/  CS2R R86, SRZ ;  /* 0x0000000000567805 */ /* 0x000fe4000001ff00 */
[----:B------:R-:W-:Y:S02]  /*5c10*/  @P1 SEL R4, RZ, 0xffffffff, P4 ;  /* 0xffffffffff041807 */ /* 0x000fe40002000000 */
[----:B------:R-:W-:Y:S02]  /*5c20*/  CS2R R84, SRZ ;  /* 0x0000000000547805 */ /* 0x000fe4000001ff00 */
[----:B------:R-:W-:Y:S02]  /*5c30*/  LEA R0, R105, UR49, 0x3 ;  /* 0x0000003169007c11 */ /* 0x000fe4000f8e18ff */
[----:B------:R-:W-:Y:S02]  /*5c40*/  CS2R R82, SRZ ;  /* 0x0000000000527805 */ /* 0x000fe4000001ff00 */
[----:B------:R-:W-:Y:S02]  /*5c50*/  @P0 SEL R4, R7, R4, !P3 ;  /* 0x0000000407040207 */ /* 0x000fe40005800000 */
[----:B------:R-:W-:Y:S02]  /*5c60*/  CS2R R80, SRZ ;  /* 0x0000000000507805 */ /* 0x000fe4000001ff00 */
[----:B------:R-:W-:Y:S02]  /*5c70*/  LEA R113, R44, UR49, 0x3 ;  /* 0x000000312c717c11 */ /* 0x000fe4000f8e18ff */
[----:B------:R-:W-:Y:S02]  /*5c80*/  @P1 LOP3.LUT R4, R4, 0x1, RZ, 0xc0, !PT ;  /* 0x0000000104041812 */ /* 0x000fe400078ec0ff */
[----:B------:R-:W-:Y:S02]  /*5c90*/  SHF.L.U32 R2, R107, 0x1f, RZ ;  /* 0x0000001f6b027819 */ /* 0x000fe400000006ff */
[----:B------:R-:W-:Y:S02]  /*5ca0*/  ISETP.NE.U32.OR P6, PT, R4, 0x1, !P1 ;  /* 0x000000010400780c */ /* 0x000fe40004fc5470 */
[----:B------:R-:W-:Y:S02]  /*5cb0*/  PLOP3.LUT P2, PT, PT, PT, UP1, 0x80, 0x8 ;  /* 0x000000000008781c */ /* 0x000fe40003f4f018 */
[----:B------:R-:W-:Y:S02]  /*5cc0*/  LEA.HI R5, R44, R44, RZ, 0x1 ;  /* 0x0000002c2c057211 */ /* 0x000fe400078f08ff */
[----:B------:R-:W-:Y:S02]  /*5cd0*/  SEL R4, RZ, 0xffffffff, P4 ;  /* 0xffffffffff047807 */ /* 0x000fe40002000000 */
[----:B------:R-:W-:Y:S01]  /*5ce0*/  P2R R114, PR, RZ, 0x40 ;  /* 0x00000040ff727803 */ /* 0x000fe20000000000 */
[C---:B------:R-:W-:Y:S01]  /*5cf0*/  IMAD.SHL.U32 R3, R5.reuse, 0x40, RZ ;  /* 0x0000004005037824 */ /* 0x040fe200078e00ff */
[----:B------:R-:W-:Y:S03]  /*5d00*/  LOP3.LUT R5, R5, 0xffe, RZ, 0xc0, !PT ;  /* 0x00000ffe05057812 */ /* 0x000fe600078ec0ff */
[----:B------:R-:W-:Y:S02]  /*5d10*/  @P6 SHF.L.U32 R9, R104, 0x1f, RZ ;  /* 0x0000001f68096819 */ /* 0x000fe400000006ff */
[----:B------:R-:W-:Y:S01]  /*5d20*/  @P2 SEL R4, R7, R4, !P3 ;  /* 0x0000000407042207 */ /* 0x000fe20005800000 */
[----:B------:R-:W-:Y:S01]  /*5d30*/  IMAD.IADD R48, R44, 0x1, -R5 ;  /* 0x000000012c307824 */ /* 0x000fe200078e0a05 */
[----:B------:R-:W1:Y:S01]  /*5d40*/  @P6 SYNCS.PHASECHK.TRANS64.TRYWAIT P1, [R0+URZ+0x110], R9 ;  /* 0x00011009000065a7 */ /* 0x000e6200080211ff */
[----:B------:R-:W-:Y:S02]  /*5d50*/  LOP3.LUT R3, R3, 0xffffff80, RZ, 0xc0, !PT ;  /* 0xffffff8003037812 */ /* 0x000fe400078ec0ff */
[----:B------:R-:W-:Y:S03]  /*5d60*/  LOP3.LUT R4, R4, 0x1, RZ, 0xc0, !PT ;  /* 0x0000000104047812 */ /* 0x000fe600078ec0ff */
[----:B------:R-:W-:Y:S01]  /*5d70*/  IMAD.IADD R3, R46, 0x1, R3 ;  /* 0x000000012e037824 */ /* 0x000fe200078e0203 */
[----:B------:R-:W-:Y:S03]  /*5d80*/  ISETP.NE.U32.AND P5, PT, R4, 0x1, PT ;  /* 0x000000010400780c */ /* 0x000fe60003fa5070 */
[----:B------:R-:W-:Y:S01]  /*5d90*/  IMAD R48, R48, 0x100000, R3 ;  /* 0x0010000030307824 */ /* 0x000fe200078e0203 */
[----:B------:R-:W-:Y:S01]  /*5da0*/  P2R R124, PR, RZ, 0x20 ;  /* 0x00000020ff7c7803 */ /* 0x000fe20000000000 */
[----:B------:R3:W4:Y:S01]  /*5db0*/  SYNCS.PHASECHK.TRANS64.TRYWAIT P0, [R113+URZ+0x160], R2 ;  /* 0x00016002710075a7 */ /* 0x00072200080011ff */
[----:B-1----:R-:W-:Y:S01]  /*5dc0*/  @P6 SEL R115, RZ, 0x1, !P1 ;  /* 0x00000001ff736807 */ /* 0x002fe20004800000 */
[----:B---3--:R-:W-:Y:S06]  /*5dd0*/  @!P6 BRA `(.L_x_101) ;  /* 0x000000000080e947 */ /* 0x008fec0003800000 */
[----:B------:R-:W-:Y:S01]  /*5de0*/  @P5 IMAD R5, R105, 0x1000, R100 ;  /* 0x0000100069055824 */ /* 0x000fe200078e0264 */
[----:B------:R-:W-:Y:S01]  /*5df0*/  ISETP.NE.AND P1, PT, R115, RZ, PT ;  /* 0x000000ff7300720c */ /* 0x000fe20003f25270 */
[----:B------:R-:W-:Y:S01]  /*5e00*/  BSSY B0, `(.L_x_102) ;  /* 0x000000b000007945 */ /* 0x000fe20003800000 */
[----:B------:R-:W-:Y:S01]  /*5e10*/  CS2R R82, SRZ ;  /* 0x0000000000527805 */ /* 0x000fe2000001ff00 */
[----:B------:R-:W-:Y:S01]  /*5e20*/  @P5 VIADD R4, R5, UR49 ;  /* 0x0000003105045c36 */ /* 0x000fe20008000000 */
[----:B------:R-:W-:Y:S02]  /*5e30*/  CS2R R80, SRZ ;  /* 0x0000000000507805 */ /* 0x000fe4000001ff00 */
[----:B------:R-:W-:Y:S02]  /*5e40*/  CS2R R86, SRZ ;  /* 0x0000000000567805 */ /* 0x000fe4000001ff00 */
[----:B------:R-:W-:Y:S01]  /*5e50*/  CS2R R84, SRZ ;  /* 0x0000000000547805 */ /* 0x000fe2000001ff00 */
[----:B------:R-:W-:Y:S04]  /*5e60*/  @P5 IMAD R4, R108, -0x10, R4 ;  /* 0xfffffff06c045824 */ /* 0x000fe800078e0204 */
[----:B------:R-:W-:Y:S05]  /*5e70*/  @P1 BRA `(.L_x_103) ;  /* 0x00000000000c1947 */ /* 0x000fea0003800000 */
[----:B------:R-:W-:Y:S04]  /*5e80*/  SHF.L.U32 R3, R104, 0x1f, RZ ;  /* 0x0000001f68037819 */ /* 0x000fe800000006ff */
[----:B------:R-:W1:Y:S02]  /*5e90*/  SYNCS.PHASECHK.TRANS64.TRYWAIT P1, [R0+URZ+0x110], R3 ;  /* 0x00011003000075a7 */ /* 0x000e6400080211ff */
[----:B-1----:R-:W-:Y:S05]  /*5ea0*/  @!P1 BRA `(.L_x_104) ;  /* 0x0000002800289947 */ /* 0x002fea0003800000 */
.L_x_103:
[----:B------:R-:W-:Y:S05]  /*5eb0*/  BSYNC B0 ;  /* 0x0000000000007941 */ /* 0x000fea0003800000 */
.L_x_102:
[----:B------:R-:W-:Y:S01]  /*5ec0*/  ISETP.NE.AND P1, PT, R124, RZ, PT ;  /* 0x000000ff7c00720c */ /* 0x000fe20003f25270 */
[----:B-1----:R-:W-:Y:S02]  /*5ed0*/  VIADD R3, R0, 0x120 ;  /* 0x0000012000037836 */ /* 0x002fe40000000000 */
[----:B------:R-:W-:Y:S02]  /*5ee0*/  IMAD.U32 R0, RZ, RZ, UR37 ;  /* 0x00000025ff007e24 */ /* 0x000fe4000f8e00ff */
[----:B------:R-:W-:Y:S03]  /*5ef0*/  VIADD R105, R105, 0x1 ;  /* 0x0000000169697836 */ /* 0x000fe60000000000 */
[----:B------:R-:W-:Y:S05]  /*5f00*/  PRMT R0, R0, 0x654, R3 ;  /* 0x0000065400007816 */ /* 0x000fea0000000003 */
[----:B------:R1:W3:Y:S04]  /*5f10*/  @P1 LDS.128 R80, [R5+UR49+0x200] ;  /* 0x0002003105501984 */ /* 0x0002e80008000c00 */
[----:B------:R1:W1:Y:S01]  /*5f20*/  @P1 LDS.128 R84, [R4+0x210] ;  /* 0x0002100004541984 */ /* 0x0002620000000c00 */
[C---:B------:R-:W-:Y:S01]  /*5f30*/  ISETP.NE.AND P1, PT, R105.reuse, 0x2, PT ;  /* 0x000000026900780c */ /* 0x040fe20003f25270 */
[----:B------:R-:W-:Y:S01]  /*5f40*/  @!PT LDS RZ, [RZ] ;  /* 0x00000000fffff984 */ /* 0x000fe20000000800 */
[----:B------:R-:W-:Y:S01]  /*5f50*/  @!PT LDS RZ, [RZ] ;  /* 0x00000000fffff984 */ /* 0x000fe20000000800 */
[----:B------:R-:W-:Y:S01]  /*5f60*/  @!PT LDS RZ, [RZ] ;  /* 0x00000000fffff984 */ /* 0x000fe20000000800 */
[----:B------:R-:W-:Y:S01]  /*5f70*/  @!PT LDS RZ, [RZ] ;  /* 0x00000000fffff984 */ /* 0x000fe20000000800 */
[----:B------:R5:W-:Y:S06]  /*5f80*/  MEMBAR.ALL.CTA ;  /* 0x0000000000007992 */ /* 0x000bec0000008000 */
[----:B-----5:R-:W5:Y:S01]  /*5f90*/  FENCE.VIEW.ASYNC.S ;  /* 0x00000000000073c6 */ /* 0x020f620000000000 */
[----:B------:R-:W-:Y:S02]  /*5fa0*/  SEL R3, RZ, 0x1, P1 ;  /* 0x00000001ff037807 */ /* 0x000fe40000800000 */
[----:B------:R-:W-:Y:S02]  /*5fb0*/  SEL R105, R105, RZ, P1 ;  /* 0x000000ff69697207 */ /* 0x000fe40000800000 */
[----:B------:R-:W-:Y:S01]  /*5fc0*/  LOP3.LUT R104, R104, R3, RZ, 0x3c, !PT ;  /* 0x0000000368687212 */ /* 0x000fe200078e3cff */
[----:B-----5:R1:W-:Y:S06]  /*5fd0*/  SYNCS.ARRIVE.TRANS64.RED.A1T0 RZ, [R0+URZ], RZ ;  /* 0x000000ff00ff79a7 */ /* 0x0203ec00081004ff */
.L_x_101:
[----:B------:R-:W-:Y:S05]  /*5fe0*/  BSYNC B1 ;  /* 0x0000000000017941 */ /* 0x000fea0003800000 */
.L_x_100:
[----:B-1----:R-:W-:Y:S04]  /*5ff0*/  SHF.R.U32.HI R0, RZ, 0x15, R48 ;  /* 0x00000015ff007819 */ /* 0x002fe80000011630 */
[----:B------:R-:W-:Y:S01]  /*6000*/  LOP3.LUT P1, RZ, R0, 0x3, R101, 0x48, !PT ;  /* 0x0000000300ff7812 */ /* 0x000fe20007824865 */
[----:B------:R-:W-:Y:S01]  /*6010*/  @!UPT UIADD3 URZ, UPT, UPT, URZ, URZ, URZ ;  /* 0x000000fffffff290 */ /* 0x000fe2000fffe0ff */
[----:B----4-:R-:W-:Y:S11]  /*6020*/  @P0 BRA `(.L_x_105) ;  /* 0x0000000000080947 */ /* 0x010ff60003800000 */
[----:B------:R-:W1:Y:S02]  /*6030*/  SYNCS.PHASECHK.TRANS64.TRYWAIT P0, [R113+URZ+0x160], R2 ;  /* 0x00016002710075a7 */ /* 0x000e6400080011ff */
[----:B-1----:R-:W-:Y:S05]  /*6040*/  @!P0 BRA `(.L_x_106) ;  /* 0x0000002400d48947 */ /* 0x002fea0003800000 */
.L_x_105:
[----:B------:R-:W-:Y:S05]  /*6050*/  @!P1 BRA `(.L_x_107) ;  /* 0x0000000000409947 */ /* 0x000fea0003800000 */
[----:B------:R-:W4:Y:S01]  /*6060*/  LDCU.64 UR8, c[0x4][0x70] ;  /* 0x01000e00ff0877ac */ /* 0x000f220008000a00 */
[----:B------:R-:W-:Y:S01]  /*6070*/  MOV R3, 0x0 ;  /* 0x0000000000037802 */ /* 0x000fe20000000f00 */
[----:B------:R-:W-:Y:S02]  /*6080*/  HFMA2 R12, -RZ, RZ, 0, 5.9604644775390625e-08 ;  /* 0x00000001ff0c7431 */ /* 0x000fe400000001ff */
[----:B------:R-:W-:Y:S02]  /*6090*/  IMAD.MOV.U32 R8, RZ, RZ, 0x192 ;  /* 0x00000192ff087424 */ /* 0x000fe400078e00ff */
[----:B------:R-:W-:Y:S01]  /*60a0*/  IMAD.MOV.U32 R13, RZ, RZ, RZ ;  /* 0x000000ffff0d7224 */ /* 0x000fe200078e00ff */
[----:B------:R-:W5:Y:S01]  /*60b0*/  LDCU.64 UR6, c[0x4][0x78] ;  /* 0x01000f00ff0677ac */ /* 0x000f620008000a00 */
[----:B-1----:R-:W1:Y:S01]  /*60c0*/  LDC.64 R2, c[0x4][R3] ;  /* 0x0100000003027b82 */ /* 0x002e620000000a00 */
[----:B------:R-:W2:Y:S01]  /*60d0*/  LDCU.64 UR4, c[0x4][0x10] ;  /* 0x01000200ff0477ac */ /* 0x000ea20008000a00 */
[----:B----4-:R-:W-:Y:S01]  /*60e0*/  MOV R5, UR9 ;  /* 0x0000000900057c02 */ /* 0x010fe20008000f00 */
[----:B------:R-:W-:Y:S01]  /*60f0*/  IMAD.U32 R4, RZ, RZ, UR8 ;  /* 0x00000008ff047e24 */ /* 0x000fe2000f8e00ff */
[----:B-----5:R-:W-:Y:S01]  /*6100*/  MOV R7, UR7 ;  /* 0x0000000700077c02 */ /* 0x020fe20008000f00 */
[----:B------:R-:W-:Y:S01]  /*6110*/  IMAD.U32 R6, RZ, RZ, UR6 ;  /* 0x00000006ff067e24 */ /* 0x000fe2000f8e00ff */
[----:B--2---:R-:W-:Y:S01]  /*6120*/  MOV R11, UR5 ;  /* 0x00000005000b7c02 */ /* 0x004fe20008000f00 */
[----:B------:R-:W-:Y:S02]  /*6130*/  IMAD.U32 R10, RZ, RZ, UR4 ;  /* 0x00000004ff0a7e24 */ /* 0x000fe4000f8e00ff */
[----:B------:R-:W-:Y:S07]  /*6140*/  LEPC R20, `(.L_x_107) ;  /* 0x000000001014794e */ /* 0x000fee0000000000 */
[----:B-1-3--:R-:W-:Y:S05]  /*6150*/  CALL.ABS.NOINC R2 ;  /* 0x0000000002007343 */ /* 0x00afea0003c00000 */
.L_x_107:
[-C--:B---3--:R-:W-:Y:S01]  /*6160*/  F2FP.F16.E5M2.UNPACK_B R51, R80.reuse ;  /* 0x00000050ff33723e */ /* 0x088fe200020004ff */
[----:B------:R-:W-:Y:S05]  /*6170*/  WARPSYNC.ALL ;  /* 0x0000000000007948 */ /* 0x000fea0003800000 */
[----:B------:R-:W-:Y:S01]  /*6180*/  R2UR UR4, R48 ;  /* 0x00000000300472ca */ /* 0x000fe200000e0000 */
[--C-:B------:R-:W-:Y:S01]  /*6190*/  HADD2.F32 R50, -RZ, R51.reuse.H0_H0 ;  /* 0x20000033ff327230 */ /* 0x100fe20000004100 */
[----:B------:R-:W-:Y:S01]  /*61a0*/  F2FP.F16.E5M2.UNPACK_B R53, R80.H1 ;  /* 0x00000050ff35723e */ /* 0x000fe200030004ff */
[----:B------:R-:W-:Y:S01]  /*61b0*/  HADD2.F32 R51, -RZ, R51.H1_H1 ;  /* 0x30000033ff337230 */ /* 0x000fe20000004100 */
[-C--:B------:R-:W-:Y:S01]  /*61c0*/  F2FP.F16.E5M2.UNPACK_B R55, R81.reuse ;  /* 0x00000051ff37723e */ /* 0x080fe200020004ff */
[----:B------:R-:W-:Y:S01]  /*61d0*/  BSSY.RECONVERGENT B0, `(.L_x_108) ;  /* 0x0000099000007945 */ /* 0x000fe20003800200 */
[----:B------:R-:W-:Y:S01]  /*61e0*/  F2FP.F16.E5M2.UNPACK_B R57, R81.H1 ;  /* 0x00000051ff39723e */ /* 0x000fe200030004ff */
[--C-:B------:R-:W-:Y:S01]  /*61f0*/  HADD2.F32 R52, -RZ, R53.reuse.H0_H0 ;  /* 0x20000035ff347230 */ /* 0x100fe20000004100 */
[-C--:B------:R-:W-:Y:S01]  /*6200*/  F2FP.F16.E5M2.UNPACK_B R59, R82.reuse ;  /* 0x00000052ff3b723e */ /* 0x080fe200020004ff */
[----:B------:R-:W-:Y:S01]  /*6210*/  HADD2.F32 R54, -RZ, R53.H1_H1 ;  /* 0x30000035ff367230 */ /* 0x000fe20000004100 */
[----:B------:R-:W-:Y:S01]  /*6220*/  F2FP.F16.E5M2.UNPACK_B R61, R82.H1 ;  /* 0x00000052ff3d723e */ /* 0x000fe200030004ff */
[--C-:B------:R-:W-:Y:S01]  /*6230*/  HADD2.F32 R53, -RZ, R55.reuse.H0_H0 ;  /* 0x20000037ff357230 */ /* 0x100fe20000004100 */
[-C--:B------:R-:W-:Y:S01]  /*6240*/  F2FP.F16.E5M2.UNPACK_B R63, R83.reuse ;  /* 0x00000053ff3f723e */ /* 0x080fe200020004ff */
[----:B------:R-:W-:Y:S01]  /*6250*/  LDTM.16dp32bit_t0_t15.x32 R4, tmem[UR4] ;  /* 0x00000004000479ee */ /* 0x000fe20008a80000 */
[----:B------:R-:W2:Y:S01]  /*6260*/  LDTM.16dp32bit_t16_t31.x32 R4, tmem[UR4+0x20] ;  /* 0x00002004000479ee */ /* 0x000ea20008aa0000 */
[----:B------:R-:W-:Y:S01]  /*6270*/  SHF.L.U32 R125, R102, 0x4, RZ ;  /* 0x00000004667d7819 */ /* 0x000fe200000006ff */
[----:B------:R-:W-:Y:S01]  /*6280*/  HADD2.F32 R56, -RZ, R55.H1_H1 ;  /* 0x30000037ff387230 */ /* 0x000fe20000004100 */
[----:B------:R-:W-:Y:S01]  /*6290*/  ISETP.NE.AND P6, PT, R114, RZ, PT ;  /* 0x000000ff7200720c */ /* 0x000fe20003fc5270 */
[----:B------:R-:W-:Y:S01]  /*62a0*/  HADD2.F32 R60, -RZ, R59.H1_H1 ;  /* 0x3000003bff3c7230 */ /* 0x000fe20000004100 */
[----:B------:R-:W-:Y:S01]  /*62b0*/  IADD3 R114, PT, PT, R100, UR49, RZ ;  /* 0x0000003164727c10 */ /* 0x000fe2000fffe0ff */
[----:B------:R-:W-:Y:S01]  /*62c0*/  HADD2.F32 R64, -RZ, R63.H1_H1 ;  /* 0x3000003fff407230 */ /* 0x000fe20000004100 */
[----:B------:R-:W-:Y:S01]  /*62d0*/  F2FP.F16.E5M2.UNPACK_B R65, R83.H1 ;  /* 0x00000053ff41723e */ /* 0x000fe200030004ff */
[--C-:B------:R-:W-:Y:S01]  /*62e0*/  HADD2.F32 R55, -RZ, R57.reuse.H0_H0 ;  /* 0x20000039ff377230 */ /* 0x100fe20000004100 */
[----:B------:R-:W-:Y:S01]  /*62f0*/  IADD3 R114, PT, PT, R114, R125, RZ ;  /* 0x0000007d72727210 */ /* 0x000fe20007ffe0ff */
[----:B------:R-:W-:Y:S01]  /*6300*/  HADD2.F32 R58, -RZ, R57.H1_H1 ;  /* 0x30000039ff3a7230 */ /* 0x000fe20000004100 */
[-C--:B------:R-:W-:Y:S01]  /*6310*/  F2FP.F16.E5M2.UNPACK_B R67, R84.reuse ;  /* 0x00000054ff43723e */ /* 0x080fe200020004ff */
[----:B------:R-:W-:Y:S01]  /*6320*/  HADD2.F32 R57, -RZ, R59.H0_H0 ;  /* 0x2000003bff397230 */ /* 0x000fe20000004100 */
[----:B------:R-:W-:Y:S01]  /*6330*/  F2FP.F16.E5M2.UNPACK_B R69, R84.H1 ;  /* 0x00000054ff45723e */ /* 0x000fe200030004ff */
[----:B------:R-:W-:Y:S01]  /*6340*/  HADD2.F32 R59, -RZ, R61.H0_H0 ;  /* 0x2000003dff3b7230 */ /* 0x000fe20000004100 */
[-C--:B------:R-:W-:Y:S01]  /*6350*/  F2FP.F16.E5M2.UNPACK_B R71, R85.reuse ;  /* 0x00000055ff47723e */ /* 0x080fe200020004ff */
[----:B------:R-:W-:Y:S01]  /*6360*/  HADD2.F32 R68, -RZ, R67.H1_H1 ;  /* 0x30000043ff447230 */ /* 0x000fe20000004100 */
[----:B------:R-:W-:Y:S01]  /*6370*/  F2FP.F16.E5M2.UNPACK_B R73, R85.H1 ;  /* 0x00000055ff49723e */ /* 0x000fe200030004ff */
[----:B------:R-:W-:Y:S01]  /*6380*/  HADD2.F32 R62, -RZ, R61.H1_H1 ;  /* 0x3000003dff3e7230 */ /* 0x000fe20000004100 */
[-C--:B------:R-:W-:Y:S01]  /*6390*/  F2FP.F16.E5M2.UNPACK_B R75, R86.reuse ;  /* 0x00000056ff4b723e */ /* 0x080fe200020004ff */
[----:B------:R-:W-:Y:S01]  /*63a0*/  HADD2.F32 R61, -RZ, R63.H0_H0 ;  /* 0x2000003fff3d7230 */ /* 0x000fe20000004100 */
[----:B------:R-:W-:Y:S01]  /*63b0*/  F2FP.F16.E5M2.UNPACK_B R77, R86.H1 ;  /* 0x00000056ff4d723e */ /* 0x000fe200030004ff */
[----:B------:R-:W-:Y:S01]  /*63c0*/  HADD2.F32 R72, -RZ, R71.H1_H1 ;  /* 0x30000047ff487230 */ /* 0x000fe20000004100 */
[----:B------:R-:W-:Y:S01]  /*63d0*/  F2FP.F16.E5M2.UNPACK_B R79, R87.H1 ;  /* 0x00000057ff4f723e */ /* 0x000fe200030004ff */
[C---:B--2---:R-:W-:Y:S01]  /*63e0*/  FMUL R0, R47.reuse, R4 ;  /* 0x000000042f007220 */ /* 0x044fe20000400000 */
[C---:B-1----:R-:W-:Y:S01]  /*63f0*/  FMUL R2, R47.reuse, R5 ;  /* 0x000000052f027220 */ /* 0x042fe20000400000 */
[C---:B------:R-:W-:Y:S01]  /*6400*/  FMUL R4, R47.reuse, R8 ;  /* 0x000000082f047220 */ /* 0x040fe20000400000 */
[----:B------:R-:W-:Y:S01]  /*6410*/  FMUL R5, R47, R9 ;  /* 0x000000092f057220 */ /* 0x000fe20000400000 */
[C---:B------:R-:W-:Y:S01]  /*6420*/  FFMA R0, R49.reuse, R50, R0 ;  /* 0x0000003231007223 */ /* 0x040fe20000000000 */
[----:B------:R-:W-:Y:S01]  /*6430*/  FFMA R2, R49, R51, R2 ;  /* 0x0000003331027223 */ /* 0x000fe20000000002 */
[C---:B------:R-:W-:Y:S01]  /*6440*/  FMUL R8, R47.reuse, R12 ;  /* 0x0000000c2f087220 */ /* 0x040fe20000400000 */
[C---:B------:R-:W-:Y:S01]  /*6450*/  FMUL R9, R47.reuse, R13 ;  /* 0x0000000d2f097220 */ /* 0x040fe20000400000 */
[C---:B------:R-:W-:Y:S01]  /*6460*/  FMUL R12, R47.reuse, R16 ;  /* 0x000000102f0c7220 */ /* 0x040fe20000400000 */
[C---:B------:R-:W-:Y:S01]  /*6470*/  FMUL R13, R47.reuse, R17 ;  /* 0x000000112f0d7220 */ /* 0x040fe20000400000 */
[C---:B------:R-:W-:Y:S01]  /*6480*/  FMUL R16, R47.reuse, R20 ;  /* 0x000000142f107220 */ /* 0x040fe20000400000 */
[C---:B------:R-:W-:Y:S01]  /*6490*/  FMUL R17, R47.reuse, R21 ;  /* 0x000000152f117220 */ /* 0x040fe20000400000 */
[C---:B------:R-:W-:Y:S01]  /*64a0*/  FMUL R20, R47.reuse, R24 ;  /* 0x000000182f147220 */ /* 0x040fe20000400000 */
[C---:B------:R-:W-:Y:S01]  /*64b0*/  FMUL R21, R47.reuse, R25 ;  /* 0x000000192f157220 */ /* 0x040fe20000400000 */
[----:B------:R-:W-:Y:S02]  /*64c0*/  HADD2.F32 R76, -RZ, R75.H1_H1 ;  /* 0x3000004bff4c7230 */ /* 0x000fe40000004100 */
[C---:B------:R-:W-:Y:S01]  /*64d0*/  FMUL R24, R47.reuse, R28 ;  /* 0x0000001c2f187220 */ /* 0x040fe20000400000 */
[C---:B------:R-:W-:Y:S01]  /*64e0*/  FMUL R25, R47.reuse, R29 ;  /* 0x0000001d2f197220 */ /* 0x040fe20000400000 */
[C---:B------:R-:W-:Y:S01]  /*64f0*/  FMUL R28, R47.reuse, R32 ;  /* 0x000000202f1c7220 */ /* 0x040fe20000400000 */
[C---:B------:R-:W-:Y:S01]  /*6500*/  FMUL R29, R47.reuse, R33 ;  /* 0x000000212f1d7220 */ /* 0x040fe20000400000 */
[C---:B------:R-:W-:Y:S01]  /*6510*/  FMUL R3, R47.reuse, R6 ;  /* 0x000000062f037220 */ /* 0x040fe20000400000 */
[C---:B------:R-:W-:Y:S01]  /*6520*/  FMUL R7, R47.reuse, R7 ;  /* 0x000000072f077220 */ /* 0x040fe20000400000 */
[C---:B------:R-:W-:Y:S01]  /*6530*/  FMUL R6, R47.reuse, R10 ;  /* 0x0000000a2f067220 */ /* 0x040fe20000400000 */
[----:B------:R-:W-:Y:S01]  /*6540*/  FMUL R11, R47, R11 ;  /* 0x0000000b2f0b7220 */ /* 0x000fe20000400000 */
[C---:B------:R-:W-:Y:S01]  /*6550*/  FFMA R3, R49.reuse, R52, R3 ;  /* 0x0000003431037223 */ /* 0x040fe20000000003 */
[C---:B------:R-:W-:Y:S01]  /*6560*/  FFMA R7, R49.reuse, R54, R7 ;  /* 0x0000003631077223 */ /* 0x040fe20000000007 */
[C---:B------:R-:W-:Y:S01]  /*6570*/  FFMA R4, R49.reuse, R53, R4 ;  /* 0x0000003531047223 */ /* 0x040fe20000000004 */
[----:B------:R-:W-:Y:S01]  /*6580*/  F2FP.F16.E5M2.UNPACK_B R50, R87 ;  /* 0x00000057ff32723e */ /* 0x000fe200020004ff */
[C---:B------:R-:W-:Y:S01]  /*6590*/  FFMA R5, R49.reuse, R56, R5 ;  /* 0x0000003831057223 */ /* 0x040fe20000000005 */
[----:B------:R-:W-:Y:S01]  /*65a0*/  FFMA R6, R49, R55, R6 ;  /* 0x0000003731067223 */ /* 0x000fe20000000006 */
[----:B------:R-:W-:Y:S01]  /*65b0*/  F2FP.SATFINITE.E5M2.F32.PACK_AB_MERGE_C R117, R7, R3, RZ ;  /* 0x000000030775723e */ /* 0x000fe200048060ff */
[C---:B------:R-:W-:Y:S01]  /*65c0*/  FFMA R11, R49.reuse, R58, R11 ;  /* 0x0000003a310b7223 */ /* 0x040fe2000000000b */
[C---:B------:R-:W-:Y:S01]  /*65d0*/  FFMA R8, R49.reuse, R57, R8 ;  /* 0x0000003931087223 */ /* 0x040fe20000000008 */
[----:B------:R-:W-:Y:S01]  /*65e0*/  ISETP.NE.AND P0, PT, R110, RZ, PT ;  /* 0x000000ff6e00720c */ /* 0x000fe20003f05270 */
[----:B------:R-:W-:Y:S01]  /*65f0*/  FFMA R9, R49, R60, R9 ;  /* 0x0000003c31097223 */ /* 0x000fe20000000009 */
[----:B------:R-:W-:Y:S01]  /*6600*/  F2FP.SATFINITE.E5M2.F32.PACK_AB_MERGE_C R116, R2, R0, R117 ;  /* 0x000000000274723e */ /* 0x000fe20004806075 */
[--C-:B------:R-:W-:Y:S01]  /*6610*/  HADD2.F32 R51, -RZ, R50.reuse.H0_H0 ;  /* 0x20000032ff337230 */ /* 0x100fe20000004100 */
[----:B------:R-:W-:Y:S01]  /*6620*/  F2FP.SATFINITE.E5M2.F32.PACK_AB_MERGE_C R117, R11, R6, RZ ;  /* 0x000000060b75723e */ /* 0x000fe200048060ff */
[----:B------:R-:W-:Y:S02]  /*6630*/  HADD2.F32 R50, -RZ, R50.H1_H1 ;  /* 0x30000032ff327230 */ /* 0x000fe40000004100 */
[C---:B------:R-:W-:Y:S01]  /*6640*/  FMUL R10, R47.reuse, R14 ;  /* 0x0000000e2f0a7220 */ /* 0x040fe20000400000 */
[----:B------:R-:W-:Y:S01]  /*6650*/  FMUL R15, R47, R15 ;  /* 0x0000000f2f0f7220 */ /* 0x000fe20000400000 */
[--C-:B------:R-:W-:Y:S01]  /*6660*/  HADD2.F32 R63, -RZ, R65.reuse.H0_H0 ;  /* 0x20000041ff3f7230 */ /* 0x100fe20000004100 */
[----:B------:R-:W-:Y:S01]  /*6670*/  F2FP.SATFINITE.E5M2.F32.PACK_AB_MERGE_C R117, R5, R4, R117 ;  /* 0x000000040575723e */ /* 0x000fe20004806075 */
[C---:B------:R-:W-:Y:S01]  /*6680*/  FFMA R10, R49.reuse, R59, R10 ;  /* 0x0000003b310a7223 */ /* 0x040fe2000000000a */
[C---:B------:R-:W-:Y:S01]  /*6690*/  FFMA R15, R49.reuse, R62, R15 ;  /* 0x0000003e310f7223 */ /* 0x040fe2000000000f */
[C---:B------:R-:W-:Y:S01]  /*66a0*/  FFMA R12, R49.reuse, R61, R12 ;  /* 0x0000003d310c7223 */ /* 0x040fe2000000000c */
[----:B------:R-:W-:Y:S01]  /*66b0*/  FFMA R13, R49, R64, R13 ;  /* 0x00000040310d7223 */ /* 0x000fe2000000000d */
[----:B------:R-:W-:Y:S02]  /*66c0*/  HADD2.F32 R66, -RZ, R65.H1_H1 ;  /* 0x30000041ff427230 */ /* 0x000fe40000004100 */
[C---:B------:R-:W-:Y:S01]  /*66d0*/  FMUL R14, R47.reuse, R18 ;  /* 0x000000122f0e7220 */ /* 0x040fe20000400000 */
[----:B------:R-:W-:Y:S02]  /*66e0*/  HADD2.F32 R65, -RZ, R67.H0_H0 ;  /* 0x20000043ff417230 */ /* 0x000fe40000004100 */
[----:B------:R-:W-:Y:S01]  /*66f0*/  FMUL R19, R47, R19 ;  /* 0x000000132f137220 */ /* 0x000fe20000400000 */
[--C-:B------:R-:W-:Y:S02]  /*6700*/  HADD2.F32 R67, -RZ, R69.reuse.H0_H0 ;  /* 0x20000045ff437230 */ /* 0x100fe40000004100 */
[----:B------:R-:W-:Y:S01]  /*6710*/  FFMA R14, R49, R63, R14 ;  /* 0x0000003f310e7223 */ /* 0x000fe2000000000e */
[----:B------:R-:W-:Y:S02]  /*6720*/  HADD2.F32 R70, -RZ, R69.H1_H1 ;  /* 0x30000045ff467230 */ /* 0x000fe40000004100 */
[----:B------:R-:W-:Y:S01]  /*6730*/  FMUL R18, R47, R22 ;  /* 0x000000162f127220 */ /* 0x000fe20000400000 */
[----:B------:R-:W-:Y:S02]  /*6740*/  HADD2.F32 R69, -RZ, R71.H0_H0 ;  /* 0x20000047ff457230 */ /* 0x000fe40000004100 */
[----:B------:R-:W-:Y:S01]  /*6750*/  FFMA R19, R49, R66, R19 ;  /* 0x0000004231137223 */ /* 0x000fe20000000013 */
[----:B------:R-:W-:Y:S01]  /*6760*/  FMUL R23, R47, R23 ;  /* 0x000000172f177220 */ /* 0x000fe20000400000 */
[C---:B------:R-:W-:Y:S01]  /*6770*/  FFMA R16, R49.reuse, R65, R16 ;  /* 0x0000004131107223 */ /* 0x040fe20000000010 */
[C---:B------:R-:W-:Y:S01]  /*6780*/  FFMA R17, R49.reuse, R68, R17 ;  /* 0x0000004431117223 */ /* 0x040fe20000000011 */
        /* <DEDUP_REMOVED lines=23> */
[----:B------:R-:W-:Y:S01]  /*6900*/  F2FP.SATFINITE.E5M2.F32.PACK_AB_MERGE_C R118, R15, R10, RZ ;  /* 0x0000000a0f76723e */ /* 0x000fe200048060ff */
[----:B------:R-:W-:Y:S01]  /*6910*/  FFMA R28, R49, R51, R28 ;  /* 0x00000033311c7223 */ /* 0x000fe2000000001c */
[----:B------:R-:W-:Y:S01]  /*6920*/  F2FP.SATFINITE.E5M2.F32.PACK_AB_MERGE_C R119, R19, R14, RZ ;  /* 0x0000000e1377723e */ /* 0x000fe200048060ff */
[C---:B------:R-:W-:Y:S01]  /*6930*/  FFMA R29, R49.reuse, R50, R29 ;  /* 0x00000032311d7223 */ /* 0x040fe2000000001d */
[C---:B------:R-:W-:Y:S01]  /*6940*/  FFMA R30, R49.reuse, R77, R30 ;  /* 0x0000004d311e7223 */ /* 0x040fe2000000001e */
[----:B------:R-:W-:Y:S01]  /*6950*/  FFMA R35, R49, R52, R35 ;  /* 0x0000003431237223 */ /* 0x000fe20000000023 */
[----:B------:R-:W-:Y:S02]  /*6960*/  F2FP.SATFINITE.E5M2.F32.PACK_AB_MERGE_C R118, R9, R8, R118 ;  /* 0x000000080976723e */ /* 0x000fe40004806076 */
[----:B------:R-:W-:Y:S02]  /*6970*/  F2FP.SATFINITE.E5M2.F32.PACK_AB_MERGE_C R119, R13, R12, R119 ;  /* 0x0000000c0d77723e */ /* 0x000fe40004806077 */
[----:B------:R-:W-:Y:S02]  /*6980*/  F2FP.SATFINITE.E5M2.F32.PACK_AB_MERGE_C R120, R23, R18, RZ ;  /* 0x000000121778723e */ /* 0x000fe400048060ff */
[----:B------:R-:W-:Y:S01]  /*6990*/  F2FP.SATFINITE.E5M2.F32.PACK_AB_MERGE_C R121, R27, R22, RZ ;  /* 0x000000161b79723e */ /* 0x000fe200048060ff */
[----:B------:R1:W-:Y:S01]  /*69a0*/  STS.128 [R100+UR49+0x2200], R116 ;  /* 0x0022007464007988 */ /* 0x0003e20008000c31 */
[----:B------:R-:W-:Y:S02]  /*69b0*/  F2FP.SATFINITE.E5M2.F32.PACK_AB_MERGE_C R122, R31, R26, RZ ;  /* 0x0000001a1f7a723e */ /* 0x000fe400048060ff */
[----:B------:R-:W-:Y:S02]  /*69c0*/  F2FP.SATFINITE.E5M2.F32.PACK_AB_MERGE_C R123, R35, R30, RZ ;  /* 0x0000001e237b723e */ /* 0x000fe400048060ff */
[----:B------:R-:W-:Y:S02]  /*69d0*/  F2FP.SATFINITE.E5M2.F32.PACK_AB_MERGE_C R120, R17, R16, R120 ;  /* 0x000000101178723e */ /* 0x000fe40004806078 */
[----:B------:R-:W-:Y:S02]  /*69e0*/  F2FP.SATFINITE.E5M2.F32.PACK_AB_MERGE_C R121, R21, R20, R121 ;  /* 0x000000141579723e */ /* 0x000fe40004806079 */
[----:B------:R-:W-:Y:S02]  /*69f0*/  F2FP.SATFINITE.E5M2.F32.PACK_AB_MERGE_C R122, R25, R24, R122 ;  /* 0x00000018197a723e */ /* 0x000fe4000480607a */
[----:B------:R-:W-:Y:S02]  /*6a00*/  F2FP.SATFINITE.E5M2.F32.PACK_AB_MERGE_C R123, R29, R28, R123 ;  /* 0x0000001c1d7b723e */ /* 0x000fe4000480607b */
[----:B------:R-:W-:Y:S02]  /*6a10*/  LEA R32, R105, UR49, 0x3 ;  /* 0x0000003169207c11 */ /* 0x000fe4000f8e18ff */
[----:B------:R-:W-:Y:S01]  /*6a20*/  @P6 SHF.L.U32 R33, R104, 0x1f, RZ ;  /* 0x0000001f68216819 */ /* 0x000fe200000006ff */
[----:B------:R1:W-:Y:S01]  /*6a30*/  STS.128 [R114+0x2210], R120 ;  /* 0x0022107872007388 */ /* 0x0003e20000000c00 */
[----:B------:R-:W-:Y:S01]  /*6a40*/  @!PT LDS RZ, [RZ] ;  /* 0x00000000fffff984 */ /* 0x000fe20000000800 */
[----:B------:R-:W-:Y:S01]  /*6a50*/  @!PT LDS RZ, [RZ] ;  /* 0x00000000fffff984 */ /* 0x000fe20000000800 */
[----:B------:R-:W-:Y:S01]  /*6a60*/  @!PT LDS RZ, [RZ] ;  /* 0x00000000fffff984 */ /* 0x000fe20000000800 */
[----:B------:R-:W-:Y:S01]  /*6a70*/  @!PT LDS RZ, [RZ] ;  /* 0x00000000fffff984 */ /* 0x000fe20000000800 */
[----:B------:R2:W-:Y:S07]  /*6a80*/  MEMBAR.ALL.CTA ;  /* 0x0000000000007992 */ /* 0x0005ee0000008000 */
[----:B--2---:R-:W2:Y:S02]  /*6a90*/  FENCE.VIEW.ASYNC.S ;  /* 0x00000000000073c6 */ /* 0x004ea40000000000 */
[----:B--2---:R-:W-:Y:S06]  /*6aa0*/  BAR.SYNC.DEFER_BLOCKING 0x1, 0x80 ;  /* 0x0042000000007b1d */ /* 0x004fec0000010000 */
[----:B------:R-:W-:Y:S05]  /*6ab0*/  @P0 BRA `(.L_x_109) ;  /* 0x0000000000280947 */ /* 0x000fea0003800000 */
[----:B------:R-:W-:Y:S02]  /*6ac0*/  UIADD3 UR4, UPT, UPT, UR49, 0x2200, URZ ;  /* 0x0000220031047890 */ /* 0x000fe4000fffe0ff */
[----:B------:R-:W-:Y:S01]  /*6ad0*/  UIADD3 UR6, UP0, UPT, UR52, 0x680, URZ ;  /* 0x0000068034067890 */ /* 0x000fe2000ff1e0ff */
[----:B------:R-:W-:Y:S03]  /*6ae0*/  UMOV UR43, UR36 ;  /* 0x00000024002b7c82 */ /* 0x000fe60008000000 */
[----:B------:R-:W-:Y:S01]  /*6af0*/  MOV R109, UR4 ;  /* 0x00000004006d7c02 */ /* 0x000fe20008000f00 */
[----:B------:R-:W-:Y:S03]  /*6b00*/  UIADD3.X UR7, UPT, UPT, URZ, UR53, URZ, UP0, !UPT ;  /* 0x00000035ff077290 */ /* 0x000fe600087fe4ff */
[----:B------:R-:W-:Y:S11]  /*6b10*/  R2UR UR40, R109 ;  /* 0x000000006d2872ca */ /* 0x000ff600000e0000 */
[----:B------:R-:W-:Y:S02]  /*6b20*/  @!UPT UIADD3 URZ, UPT, UPT, URZ, URZ, URZ ;  /* 0x000000fffffff290 */ /* 0x000fe4000fffe0ff */
[----:B------:R2:W-:Y:S01]  /*6b30*/  UTMASTG.3D [UR40], [UR6] ;  /* 0x00000028060073b5 */ /* 0x0005e20008010000 */
[----:B------:R0:W-:Y:S01]  /*6b40*/  UTMACMDFLUSH ;  /* 0x00000000000079b7 */ /* 0x0001e20000000000 */
[----:B--2---:R-:W-:Y:S04]  /*6b50*/  DEPBAR.LE SB0, 0x1 ;  /* 0x000080400000791a */ /* 0x004fe80000000000 */
.L_x_109:
[----:B------:R-:W-:Y:S05]  /*6b60*/  BSYNC.RECONVERGENT B0 ;  /* 0x0000000000007941 */ /* 0x000fea0003800200 */
.L_x_108:
[----:B------:R-:W-:Y:S06]  /*6b70*/  BAR.SYNC.DEFER_BLOCKING 0x1, 0x80 ;  /* 0x0042000000007b1d */ /* 0x000fec0000010000 */
[----:B------:R-:W2:Y:S01]  /*6b80*/  @P6 SYNCS.PHASECHK.TRANS64.TRYWAIT P0, [R32+URZ+0x110], R33 ;  /* 0x00011021200065a7 */ /* 0x000ea200080011ff */
[----:B------:R-:W-:Y:S01]  /*6b90*/  BSSY B1, `(.L_x_110) ;  /* 0x0000020000017945 */ /* 0x000fe20003800000 */
[----:B--2---:R-:W-:Y:S03]  /*6ba0*/  @P6 SEL R115, RZ, 0x1, !P0 ;  /* 0x00000001ff736807 */ /* 0x004fe60004000000 */
[----:B------:R-:W-:Y:S05]  /*6bb0*/  @!P6 BRA `(.L_x_111) ;  /* 0x000000000074e947 */ /* 0x000fea0003800000 */
[----:B------:R-:W-:Y:S01]  /*6bc0*/  ISETP.NE.AND P1, PT, R124, RZ, PT ;  /* 0x000000ff7c00720c */ /* 0x000fe20003f25270 */
[----:B------:R-:W-:Y:S01]  /*6bd0*/  BSSY B0, `(.L_x_112) ;  /* 0x0000009000007945 */ /* 0x000fe20003800000 */
[----:B------:R-:W-:Y:S11]  /*6be0*/  ISETP.NE.AND P0, PT, R115, RZ, PT ;  /* 0x000000ff7300720c */ /* 0x000ff60003f05270 */
[----:B------:R-:W-:Y:S05]  /*6bf0*/  @P1 IMAD R0, R105, 0x1000, R100 ;  /* 0x0000100069001824 */ /* 0x000fea00078e0264 */
[----:B------:R-:W-:Y:S05]  /*6c00*/  @P1 IADD3 R2, PT, PT, R0, UR49, RZ ;  /* 0x0000003100021c10 */ /* 0x000fea000fffe0ff */
[----:B------:R-:W-:Y:S01]  /*6c10*/  @P1 IMAD.IADD R2, R2, 0x1, R125 ;  /* 0x0000000102021824 */ /* 0x000fe200078e027d */
[----:B------:R-:W-:Y:S06]  /*6c20*/  @P0 BRA `(.L_x_113) ;  /* 0x00000000000c0947 */ /* 0x000fec0003800000 */
[----:B------:R-:W-:Y:S04]  /*6c30*/  SHF.L.U32 R3, R104, 0x1f, RZ ;  /* 0x0000001f68037819 */ /* 0x000fe800000006ff */
[----:B------:R-:W2:Y:S02]  /*6c40*/  SYNCS.PHASECHK.TRANS64.TRYWAIT P0, [R32+URZ+0x110], R3 ;  /* 0x00011003200075a7 */ /* 0x000ea400080011ff */
[----:B--2---:R-:W-:Y:S05]  /*6c50*/  @!P0 BRA `(.L_x_114) ;  /* 0x0000001800e48947 */ /* 0x004fea0003800000 */
.L_x_113:
[----:B------:R-:W-:Y:S05]  /*6c60*/  BSYNC B0 ;  /* 0x0000000000007941 */ /* 0x000fea0003800000 */
.L_x_112:
[----:B------:R-:W-:Y:S01]  /*6c70*/  ISETP.NE.AND P0, PT, R124, RZ, PT ;  /* 0x000000ff7c00720c */ /* 0x000fe20003f05270 */
[----:B--2---:R-:W-:Y:S02]  /*6c80*/  VIADD R32, R32, 0x120 ;  /* 0x0000012020207836 */ /* 0x004fe40000000000 */
[----:B------:R-:W-:Y:S02]  /*6c90*/  IMAD.U32 R3, RZ, RZ, UR37 ;  /* 0x00000025ff037e24 */ /* 0x000fe4000f8e00ff */
[----:B------:R-:W-:Y:S03]  /*6ca0*/  VIADD R105, R105, 0x1 ;  /* 0x0000000169697836 */ /* 0x000fe60000000000 */
[----:B------:R-:W-:Y:S05]  /*6cb0*/  PRMT R3, R3, 0x654, R32 ;  /* 0x0000065403037816 */ /* 0x000fea0000000020 */
[----:B------:R2:W3:Y:S04]  /*6cc0*/  @P0 LDS.128 R80, [R0+UR49+0x200] ;  /* 0x0002003100500984 */ /* 0x0004e80008000c00 */
[----:B------:R2:W4:Y:S01]  /*6cd0*/  @P0 LDS.128 R84, [R2+0x210] ;  /* 0x0002100002540984 */ /* 0x0005220000000c00 */
[C---:B------:R-:W-:Y:S01]  /*6ce0*/  ISETP.NE.AND P0, PT, R105.reuse, 0x2, PT ;  /* 0x000000026900780c */ /* 0x040fe20003f05270 */
[----:B------:R-:W-:Y:S01]  /*6cf0*/  @!PT LDS RZ, [RZ] ;  /* 0x00000000fffff984 */ /* 0x000fe20000000800 */
[----:B------:R-:W-:Y:S01]  /*6d00*/  @!PT LDS RZ, [RZ] ;  /* 0x00000000fffff984 */ /* 0x000fe20000000800 */
[----:B------:R-:W-:Y:S01]  /*6d10*/  @!PT LDS RZ, [RZ] ;  /* 0x00000000fffff984 */ /* 0x000fe20000000800 */
[----:B------:R-:W-:Y:S01]  /*6d20*/  @!PT LDS RZ, [RZ] ;  /* 0x00000000fffff984 */ /* 0x000fe20000000800 */
[----:B------:R5:W-:Y:S06]  /*6d30*/  MEMBAR.ALL.CTA ;  /* 0x0000000000007992 */ /* 0x000bec0000008000 */
[----:B-----5:R-:W5:Y:S01]  /*6d40*/  FENCE.VIEW.ASYNC.S ;  /* 0x00000000000073c6 */ /* 0x020f620000000000 */
[----:B------:R-:W-:Y:S01]  /*6d50*/  SEL R105, R105, RZ, P0 ;  /* 0x000000ff69697207 */ /* 0x000fe20000000000 */
[----:B-----5:R5:W-:Y:S02]  /*6d60*/  SYNCS.ARRIVE.TRANS64.RED.A1T0 RZ, [R3+URZ], RZ ;  /* 0x000000ff03ff79a7 */ /* 0x020be400081004ff */
[----:B-----5:R-:W-:Y:S04]  /*6d70*/  SEL R3, RZ, 0x1, P0 ;  /* 0x00000001ff037807 */ /* 0x020fe80000000000 */
[----:B--23--:R-:W-:Y:S02]  /*6d80*/  LOP3.LUT R104, R104, R3, RZ, 0x3c, !PT ;  /* 0x0000000368687212 */ /* 0x00cfe400078e3cff */
.L_x_111:
[----:B------:R-:W-:Y:S05]  /*6d90*/  BSYNC B1 ;  /* 0x0000000000017941 */ /* 0x000fea0003800000 */
.L_x_110:
[----:B------:R-:W-:Y:S05]  /*6da0*/  VIADD R0, R48, 0x40 ;  /* 0x0000004030007836 */ /* 0x000fea0000000000 */
[----:B------:R-:W-:Y:S04]  /*6db0*/  SHF.R.U32.HI R0, RZ, 0x15, R0 ;  /* 0x00000015ff007819 */ /* 0x000fe80000011600 */
[----:B------:R-:W-:Y:S11]  /*6dc0*/  LOP3.LUT P0, RZ, R0, 0x3, R101, 0x48, !PT ;  /* 0x0000000300ff7812 */ /* 0x000ff60007804865 */
[----:B------:R-:W-:Y:S02]  /*6dd0*/  @!UPT UIADD3 URZ, UPT, UPT, URZ, URZ, URZ ;  /* 0x000000fffffff290 */ /* 0x000fe4000fffe0ff */
[----:B------:R-:W-:Y:S05]  /*6de0*/  @!P0 BRA `(.L_x_115) ;  /* 0x0000000000408947 */ /* 0x000fea0003800000 */
[----:B------:R-:W2:Y:S01]  /*6df0*/  LDCU.64 UR8, c[0x4][0x70] ;  /* 0x01000e00ff0877ac */ /* 0x000ea20008000a00 */
[----:B------:R-:W-:Y:S01]  /*6e00*/  MOV R3, 0x0 ;  /* 0x0000000000037802 */ /* 0x000fe20000000f00 */
[----:B------:R-:W-:Y:S02]  /*6e10*/  HFMA2 R12, -RZ, RZ, 0, 5.9604644775390625e-08 ;  /* 0x00000001ff0c7431 */ /* 0x000fe400000001ff */
[----:B------:R-:W-:Y:S02]  /*6e20*/  IMAD.MOV.U32 R8, RZ, RZ, 0x192 ;  /* 0x00000192ff087424 */ /* 0x000fe400078e00ff */
[----:B------:R-:W-:Y:S01]  /*6e30*/  IMAD.MOV.U32 R13, RZ, RZ, RZ ;  /* 0x000000ffff0d7224 */ /* 0x000fe200078e00ff */
[----:B------:R-:W3:Y:S01]  /*6e40*/  LDCU.64 UR6, c[0x4][0x78] ;  /* 0x01000f00ff0677ac */ /* 0x000ee20008000a00 */
[----:B------:R-:W1:Y:S01]  /*6e50*/  LDC.64 R2, c[0x4][R3] ;  /* 0x0100000003027b82 */ /* 0x000e620000000a00 */
[----:B------:R-:W5:Y:S01]  /*6e60*/  LDCU.64 UR4, c[0x4][0x10] ;  /* 0x01000200ff0477ac */ /* 0x000f620008000a00 */
[----:B--2---:R-:W-:Y:S01]  /*6e70*/  MOV R5, UR9 ;  /* 0x0000000900057c02 */ /* 0x004fe20008000f00 */
[----:B------:R-:W-:Y:S01]  /*6e80*/  IMAD.U32 R4, RZ, RZ, UR8 ;  /* 0x00000008ff047e24 */ /* 0x000fe2000f8e00ff */
[----:B---3--:R-:W-:Y:S01]  /*6e90*/  MOV R7, UR7 ;  /* 0x0000000700077c02 */ /* 0x008fe20008000f00 */
[----:B------:R-:W-:Y:S01]  /*6ea0*/  IMAD.U32 R6, RZ, RZ, UR6 ;  /* 0x00000006ff067e24 */ /* 0x000fe2000f8e00ff */
[----:B-----5:R-:W-:Y:S01]  /*6eb0*/  MOV R11, UR5 ;  /* 0x00000005000b7c02 */ /* 0x020fe20008000f00 */
[----:B------:R-:W-:Y:S02]  /*6ec0*/  IMAD.U32 R10, RZ, RZ, UR4 ;  /* 0x00000004ff0a7e24 */ /* 0x000fe4000f8e00ff */
[----:B------:R-:W-:Y:S07]  /*6ed0*/  LEPC R20, `(.L_x_115) ;  /* 0x000000001014794e */ /* 0x000fee0000000000 */
[----:B-1--4-:R-:W-:Y:S05]  /*6ee0*/  CALL.ABS.NOINC R2 ;  /* 0x0000000002007343 */ /* 0x012fea0003c00000 */
.L_x_115:
[----:B------:R-:W-:Y:S01]  /*6ef0*/  ISETP.NE.AND P0, PT, R110, RZ, PT ;  /* 0x000000ff6e00720c */ /* 0x000fe20003f05270 */
[----:B------:R-:W-:Y:S05]  /*6f00*/  WARPSYNC.ALL ;  /* 0x0000000000007948 */ /* 0x000fea0003800000 */
[----:B------:R-:W-:Y:S01]  /*6f10*/  R2UR UR4, R48 ;  /* 0x00000000300472ca */ /* 0x000fe200000e0000 */
[----:B------:R-:W-:Y:S01]  /*6f20*/  BSSY.RECONVERGENT B0, `(.L_x_116) ;  /* 0x000009c000007945 */ /* 0x000fe20003800200 */
[-C--:B------:R-:W-:Y:S02]  /*6f30*/  F2FP.F16.E5M2.UNPACK_B R51, R80.reuse ;  /* 0x00000050ff33723e */ /* 0x080fe400020004ff */
[----:B------:R-:W-:Y:S02]  /*6f40*/  F2FP.F16.E5M2.UNPACK_B R80, R80.H1 ;  /* 0x00000050ff50723e */ /* 0x000fe400030004ff */
[-C--:B------:R-:W-:Y:S01]  /*6f50*/  F2FP.F16.E5M2.UNPACK_B R55, R81.reuse ;  /* 0x00000051ff37723e */ /* 0x080fe200020004ff */
[--C-:B------:R-:W-:Y:S01]  /*6f60*/  HADD2.F32 R50, -RZ, R51.reuse.H0_H0 ;  /* 0x20000033ff327230 */ /* 0x100fe20000004100 */
[----:B------:R-:W-:Y:S01]  /*6f70*/  F2FP.F16.E5M2.UNPACK_B R81, R81.H1 ;  /* 0x00000051ff51723e */ /* 0x000fe200030004ff */
[----:B------:R-:W-:Y:S01]  /*6f80*/  HADD2.F32 R52, -RZ, R51.H1_H1 ;  /* 0x30000033ff347230 */ /* 0x000fe20000004100 */
[-C--:B------:R-:W-:Y:S01]  /*6f90*/  F2FP.F16.E5M2.UNPACK_B R59, R82.reuse ;  /* 0x00000052ff3b723e */ /* 0x080fe200020004ff */
[--C-:B------:R-:W-:Y:S01]  /*6fa0*/  HADD2.F32 R51, -RZ, R80.reuse.H0_H0 ;  /* 0x20000050ff337230 */ /* 0x100fe20000004100 */
[----:B------:R-:W-:Y:S01]  /*6fb0*/  F2FP.F16.E5M2.UNPACK_B R82, R82.H1 ;  /* 0x00000052ff52723e */ /* 0x000fe200030004ff */
[----:B------:R-:W-:Y:S01]  /*6fc0*/  LDTM.16dp32bit_t0_t15.x32 R4, tmem[UR4+0x40] ;  /* 0x00004004000479ee */ /* 0x000fe20008a80000 */
[----:B------:R-:W2:Y:S01]  /*6fd0*/  LDTM.16dp32bit_t16_t31.x32 R4, tmem[UR4+0x60] ;  /* 0x00006004000479ee */ /* 0x000ea20008aa0000 */
[----:B------:R-:W-:Y:S01]  /*6fe0*/  NOP ;  /* 0x0000000000007918 */ /* 0x000fe20000000000 */
[--C-:B------:R-:W-:Y:S01]  /*6ff0*/  HADD2.F32 R53, -RZ, R55.reuse.H0_H0 ;  /* 0x20000037ff357230 */ /* 0x100fe20000004100 */
[----:B------:R-:W-:Y:S01]  /*7000*/  R2UR UR5, R113 ;  /* 0x00000000710572ca */ /* 0x000fe200000e0000 */
[----:B------:R-:W-:Y:S01]  /*7010*/  HADD2.F32 R56, -RZ, R55.H1_H1 ;  /* 0x30000037ff387230 */ /* 0x000fe20000004100 */
[----:B------:R-:W-:Y:S01]  /*7020*/  F2FP.F16.E5M2.UNPACK_B R63, R83 ;  /* 0x00000053ff3f723e */ /* 0x000fe200020004ff */
[--C-:B------:R-:W-:Y:S01]  /*7030*/  HADD2.F32 R57, -RZ, R59.reuse.H0_H0 ;  /* 0x2000003bff397230 */ /* 0x100fe20000004100 */
[----:B----4-:R-:W-:Y:S01]  /*7040*/  F2FP.F16.E5M2.UNPACK_B R67, R84 ;  /* 0x00000054ff43723e */ /* 0x010fe200020004ff */
[----:B------:R-:W-:Y:S01]  /*7050*/  HADD2.F32 R60, -RZ, R59.H1_H1 ;  /* 0x3000003bff3c7230 */ /* 0x000fe20000004100 */
[----:B------:R-:W-:Y:S01]  /*7060*/  F2FP.F16.E5M2.UNPACK_B R71, R85 ;  /* 0x00000055ff47723e */ /* 0x000fe200020004ff */
[--C-:B------:R-:W-:Y:S01]  /*7070*/  HADD2.F32 R61, -RZ, R63.reuse.H0_H0 ;  /* 0x2000003fff3d7230 */ /* 0x100fe20000004100 */
[----:B------:R-:W-:Y:S01]  /*7080*/  F2FP.F16.E5M2.UNPACK_B R75, R86 ;  /* 0x00000056ff4b723e */ /* 0x000fe200020004ff */
[----:B------:R-:W-:Y:S01]  /*7090*/  HADD2.F32 R64, -RZ, R63.H1_H1 ;  /* 0x3000003fff407230 */ /* 0x000fe20000004100 */
[----:B------:R-:W-:Y:S01]  /*70a0*/  F2FP.F16.E5M2.UNPACK_B R77, R87 ;  /* 0x00000057ff4d723e */ /* 0x000fe200020004ff */
[--C-:B------:R-:W-:Y:S01]  /*70b0*/  HADD2.F32 R65, -RZ, R67.reuse.H0_H0 ;  /* 0x20000043ff417230 */ /* 0x100fe20000004100 */
[----:B------:R-:W-:Y:S01]  /*70c0*/  F2FP.F16.E5M2.UNPACK_B R83, R83.H1 ;  /* 0x00000053ff53723e */ /* 0x000fe200030004ff */
[----:B------:R-:W-:Y:S01]  /*70d0*/  UIADD3 UR5, UPT, UPT, UR5, 0x180, URZ ;  /* 0x0000018005057890 */ /* 0x000fe2000fffe0ff */
[----:B------:R-:W-:Y:S01]  /*70e0*/  HADD2.F32 R67, -RZ, R67.H1_H1 ;  /* 0x30000043ff437230 */ /* 0x000fe20000004100 */
[----:B------:R-:W-:Y:S01]  /*70f0*/  F2FP.F16.E5M2.UNPACK_B R84, R84.H1 ;  /* 0x00000054ff54723e */ /* 0x000fe200030004ff */
[--C-:B------:R-:W-:Y:S01]  /*7100*/  HADD2.F32 R69, -RZ, R71.reuse.H0_H0 ;  /* 0x20000047ff457230 */ /* 0x100fe20000004100 */
[----:B------:R-:W-:Y:S01]  /*7110*/  UPRMT UR5, UR37, 0x654, UR5 ;  /* 0x0000065425057896 */ /* 0x000fe20008000005 */
[----:B------:R-:W-:Y:S01]  /*7120*/  HADD2.F32 R72, -RZ, R71.H1_H1 ;  /* 0x30000047ff487230 */ /* 0x000fe20000004100 */
[----:B------:R-:W-:Y:S01]  /*7130*/  F2FP.F16.E5M2.UNPACK_B R85, R85.H1 ;  /* 0x00000055ff55723e */ /* 0x000fe200030004ff */
[--C-:B------:R-:W-:Y:S02]  /*7140*/  HADD2.F32 R73, -RZ, R75.reuse.H0_H0 ;  /* 0x2000004bff497230 */ /* 0x100fe40000004100 */
[C---:B--2---:R-:W-:Y:S01]  /*7150*/  FMUL R4, R47.reuse, R4 ;  /* 0x000000042f047220 */ /* 0x044fe20000400000 */
[C---:B------:R-:W-:Y:S01]  /*7160*/  FMUL R5, R47.reuse, R5 ;  /* 0x000000052f057220 */ /* 0x040fe20000400000 */
[C---:B------:R-:W-:Y:S01]  /*7170*/  FMUL R8, R47.reuse, R8 ;  /* 0x000000082f087220 */ /* 0x040fe20000400000 */
[----:B------:R-:W-:Y:S01]  /*7180*/  FMUL R9, R47, R9 ;  /* 0x000000092f097220 */ /* 0x000fe20000400000 */
[C---:B------:R-:W-:Y:S01]  /*7190*/  FFMA R4, R49.reuse, R50, R4 ;  /* 0x0000003231047223 */ /* 0x040fe20000000004 */
[----:B------:R-:W-:Y:S01]  /*71a0*/  SYNCS.ARRIVE.TRANS64.RED.A1T0 RZ, [UR5], RZ ;  /* 0x000000ffffff79a7 */ /* 0x000fe20008100405 */
        /* <DEDUP_REMOVED lines=18> */
[--C-:B------:R-:W-:Y:S02]  /*72d0*/  HADD2.F32 R55, -RZ, R81.reuse.H0_H0 ;  /* 0x20000051ff377230 */ /* 0x100fe40000004100 */
[----:B------:R-:W-:Y:S01]  /*72e0*/  FMUL R10, R47, R10 ;  /* 0x0000000a2f0a7220 */ /* 0x000fe20000400000 */
[C---:B------:R-:W-:Y:S01]  /*72f0*/  FFMA R6, R49.reuse, R51, R6 ;  /* 0x0000003331067223 */ /* 0x040fe20000000006 */
[----:B------:R-:W-:Y:S02]  /*7300*/  HADD2.F32 R58, -RZ, R81.H1_H1 ;  /* 0x30000051ff3a7230 */ /* 0x000fe40000004100 */
[C---:B------:R-:W-:Y:S01]  /*7310*/  FFMA R7, R49.reuse, R54, R7 ;  /* 0x0000003631077223 */ /* 0x040fe20000000007 */
[C---:B------:R-:W-:Y:S01]  /*7320*/  FFMA R8, R49.reuse, R53, R8 ;  /* 0x0000003531087223 */ /* 0x040fe20000000008 */
[C---:B------:R-:W-:Y:S01]  /*7330*/  FFMA R9, R49.reuse, R56, R9 ;  /* 0x0000003831097223 */ /* 0x040fe20000000009 */
[----:B------:R-:W-:Y:S01]  /*7340*/  FFMA R10, R49, R55, R10 ;  /* 0x00000037310a7223 */ /* 0x000fe2000000000a */
[----:B------:R-:W-:Y:S01]  /*7350*/  HADD2.F32 R51, -RZ, R77.H0_H0 ;  /* 0x2000004dff337230 */ /* 0x000fe20000004100 */
[----:B-1----:R-:W-:Y:S01]  /*7360*/  F2FP.SATFINITE.E5M2.F32.PACK_AB_MERGE_C R116, R7, R6, RZ ;  /* 0x000000060774723e */ /* 0x002fe200048060ff */
[C---:B------:R-:W-:Y:S01]  /*7370*/  FMUL R11, R47.reuse, R11 ;  /* 0x0000000b2f0b7220 */ /* 0x040fe20000400000 */
[--C-:B------:R-:W-:Y:S02]  /*7380*/  HADD2.F32 R59, -RZ, R82.reuse.H0_H0 ;  /* 0x20000052ff3b7230 */ /* 0x100fe40000004100 */
[----:B------:R-:W-:Y:S01]  /*7390*/  FMUL R14, R47, R14 ;  /* 0x0000000e2f0e7220 */ /* 0x000fe20000400000 */
[----:B------:R-:W-:Y:S01]  /*73a0*/  HADD2.F32 R62, -RZ, R82.H1_H1 ;  /* 0x30000052ff3e7230 */ /* 0x000fe20000004100 */
[----:B------:R-:W-:Y:S01]  /*73b0*/  F2FP.SATFINITE.E5M2.F32.PACK_AB_MERGE_C R116, R5, R4, R116 ;  /* 0x000000040574723e */ /* 0x000fe20004806074 */
[C---:B------:R-:W-:Y:S01]  /*73c0*/  FFMA R11, R49.reuse, R58, R11 ;  /* 0x0000003a310b7223 */ /* 0x040fe2000000000b */
[C---:B------:R-:W-:Y:S01]  /*73d0*/  FFMA R12, R49.reuse, R57, R12 ;  /* 0x00000039310c7223 */ /* 0x040fe2000000000c */
[C---:B------:R-:W-:Y:S01]  /*73e0*/  FFMA R13, R49.reuse, R60, R13 ;  /* 0x0000003c310d7223 */ /* 0x040fe2000000000d */
[----:B------:R-:W-:Y:S01]  /*73f0*/  F2FP.F16.E5M2.UNPACK_B R86, R86.H1 ;  /* 0x00000056ff56723e */ /* 0x000fe200030004ff */
[----:B------:R-:W-:Y:S01]  /*7400*/  FFMA R14, R49, R59, R14 ;  /* 0x0000003b310e7223 */ /* 0x000fe2000000000e */
[----:B------:R-:W-:Y:S01]  /*7410*/  F2FP.SATFINITE.E5M2.F32.PACK_AB_MERGE_C R117, R11, R10, RZ ;  /* 0x0000000a0b75723e */ /* 0x000fe200048060ff */
[C---:B------:R-:W-:Y:S01]  /*7420*/  FMUL R15, R47.reuse, R15 ;  /* 0x0000000f2f0f7220 */ /* 0x040fe20000400000 */
[--C-:B------:R-:W-:Y:S02]  /*7430*/  HADD2.F32 R63, -RZ, R83.reuse.H0_H0 ;  /* 0x20000053ff3f7230 */ /* 0x100fe40000004100 */
[----:B------:R-:W-:Y:S01]  /*7440*/  FMUL R18, R47, R18 ;  /* 0x000000122f127220 */ /* 0x000fe20000400000 */
[----:B------:R-:W-:Y:S01]  /*7450*/  HADD2.F32 R66, -RZ, R83.H1_H1 ;  /* 0x30000053ff427230 */ /* 0x000fe20000004100 */
[----:B------:R-:W-:Y:S01]  /*7460*/  F2FP.SATFINITE.E5M2.F32.PACK_AB_MERGE_C R117, R9, R8, R117 ;  /* 0x000000080975723e */ /* 0x000fe20004806075 */
[C---:B------:R-:W-:Y:S01]  /*7470*/  FFMA R15, R49.reuse, R62, R15 ;  /* 0x0000003e310f7223 */ /* 0x040fe2000000000f */
[C---:B------:R-:W-:Y:S01]  /*7480*/  FFMA R16, R49.reuse, R61, R16 ;  /* 0x0000003d31107223 */ /* 0x040fe20000000010 */
[----:B------:R-:W-:Y:S01]  /*7490*/  FFMA R17, R49, R64, R17 ;  /* 0x0000004031117223 */ /* 0x000fe20000000011 */
[----:B------:R-:W-:Y:S01]  /*74a0*/  FMUL R19, R47, R19 ;  /* 0x000000132f137220 */ /* 0x000fe20000400000 */
        /* <DEDUP_REMOVED lines=15> */
[----:B------:R-:W-:Y:S01]  /*75a0*/  F2FP.F16.E5M2.UNPACK_B R87, R87.H1 ;  /* 0x00000057ff57723e */ /* 0x000fe200030004ff */
        /* <DEDUP_REMOVED lines=32> */
[----:B------:R-:W-:Y:S03]  /*77b0*/  IADD3 R79, PT, PT, R44, 0x1, RZ ;  /* 0x000000012c4f7810 */ /* 0x000fe60007ffe0ff */
        /* <DEDUP_REMOVED lines=9> */
[----:B------:R-:W-:Y:S02]  /*7850*/  UIADD3 UR8, UP0, UPT, UR52, 0x680, URZ ;  /* 0x0000068034087890 */ /* 0x000fe4000ff1e0ff */
[----:B------:R-:W-:Y:S02]  /*7860*/  UIADD3 UR5, UPT, UPT, UR41, 0x40, URZ ;  /* 0x0000004029057890 */ /* 0x000fe4000fffe0ff */
[----:B------:R-:W-:Y:S02]  /*7870*/  UIADD3 UR4, UPT, UPT, UR49, 0x3200, URZ ;  /* 0x0000320031047890 */ /* 0x000fe4000fffe0ff */
[----:B------:R-:W-:Y:S01]  /*7880*/  UIADD3.X UR9, UPT, UPT, URZ, UR53, URZ, UP0, !UPT ;  /* 0x00000035ff097290 */ /* 0x000fe200087fe4ff */
[----:B------:R-:W-:Y:S01]  /*7890*/  UMOV UR6, UR42 ;  /* 0x0000002a00067c82 */ /* 0x000fe20008000000 */
[----:B------:R-:W-:Y:S07]  /*78a0*/  UMOV UR7, UR36 ;  /* 0x0000002400077c82 */ /* 0x000fee0008000000 */
[----:B------:R2:W-:Y:S01]  /*78b0*/  UTMASTG.3D [UR4], [UR8] ;  /* 0x00000004080073b5 */ /* 0x0005e20008010000 */
[----:B------:R0:W-:Y:S01]  /*78c0*/  UTMACMDFLUSH ;  /* 0x00000000000079b7 */ /* 0x0001e20000000000 */
[----:B--2---:R-:W-:Y:S04]  /*78d0*/  DEPBAR.LE SB0, 0x1 ;  /* 0x000080400000791a */ /* 0x004fe80000000000 */
.L_x_117:
[----:B------:R-:W-:Y:S05]  /*78e0*/  BSYNC.RECONVERGENT B0 ;  /* 0x0000000000007941 */ /* 0x000fea0003800200 */
.L_x_116:
[----:B------:R-:W-:Y:S01]  /*78f0*/  BAR.SYNC.DEFER_BLOCKING 0x1, 0x80 ;  /* 0x0042000000007b1d */ /* 0x000fe20000010000 */
[----:B------:R-:W-:Y:S01]  /*7900*/  ISETP.NE.AND P2, PT, R111, RZ, PT ;  /* 0x000000ff6f00720c */ /* 0x000fe20003f45270 */
[----:B------:R-:W-:Y:S01]  /*7910*/  IMAD.IADD R20, R43, 0x1, R94 ;  /* 0x000000012b147824 */ /* 0x000fe200078e025e */
[----:B------:R-:W-:Y:S01]  /*7920*/  ISETP.NE.AND P0, PT, R112, 0x2, PT ;  /* 0x000000027000780c */ /* 0x000fe20003f05270 */
[----:B------:R-:W-:Y:S01]  /*7930*/  IMAD.IADD R21, R45, 0x1, R96 ;  /* 0x000000012d157824 */ /* 0x000fe200078e0260 */
[----:B------:R-:W-:Y:S02]  /*7940*/  ISETP.NE.AND P1, PT, R79, 0x4, PT ;  /* 0x000000044f00780c */ /* 0x000fe40003f25270 */
[----:B------:R-:W-:Y:S02]  /*7950*/  SEL R3, RZ, 0x1, P0 ;  /* 0x00000001ff037807 */ /* 0x000fe40000000000 */
[----:B------:R-:W-:Y:S02]  /*7960*/  SEL R0, RZ, 0x1, P1 ;  /* 0x00000001ff007807 */ /* 0x000fe40000800000 */
[----:B------:R-:W-:Y:S02]  /*7970*/  LOP3.LUT R106, R106, R3, RZ, 0x3c, !PT ;  /* 0x000000036a6a7212 */ /* 0x000fe400078e3cff */
[----:B------:R-:W-:Y:S02]  /*7980*/  LOP3.LUT R107, R107, R0, RZ, 0x3c, !PT ;  /* 0x000000006b6b7212 */ /* 0x000fe400078e3cff */
[----:B------:R-:W-:Y:S02]  /*7990*/  @P2 R2UR UR36, R103 ;  /* 0x00000000672422ca */ /* 0x000fe400000e0000 */
[----:B------:R-:W-:Y:S02]  /*79a0*/  SEL R112, R112, RZ, P0 ;  /* 0x000000ff70707207 */ /* 0x000fe40000000000 */
[----:B------:R-:W-:Y:S01]  /*79b0*/  SEL R44, R79, RZ, P1 ;  /* 0x000000ff4f2c7207 */ /* 0x000fe20000800000 */
[----:B------:R-:W-:Y:S10]  /*79c0*/  @P2 BRA `(.L_x_118) ;  /* 0xffffffd400f82947 */ /* 0x000ff4000383ffff */
[----:B------:R-:W-:Y:S05]  /*79d0*/  EXIT ;  /* 0x000000000000794d */ /* 0x000fea0003800000 */
.L_x_20:
[----:B--2---:R2:W1:Y:S02]  /*79e0*/  SYNCS.PHASECHK.TRANS64.TRYWAIT P0, [R3+URZ+0x1b0], R2 ;  /* 0x0001b002030075a7 */ /* 0x00446400080011ff */
[----:B-1----:R-:W-:Y:S05]  /*79f0*/  @!P0 NANOSLEEP.SYNCS 0x989680 ;  /* 0x009896800000895d */ /* 0x002fea0003900000 */
[----:B------:R-:W1:Y:S02]  /*7a00*/  @!P0 SYNCS.PHASECHK.TRANS64 P0, [R3+URZ+0x1b0], R2 ;  /* 0x0001b002030085a7 */ /* 0x000e6400080010ff */
[----:B-1----:R-:W-:Y:S05]  /*7a10*/  @!P0 BRA `(.L_x_20) ;  /* 0xfffffffc00f08947 */ /* 0x002fea000383ffff */
[----:B------:R-:W-:Y:S05]  /*7a20*/  BRA `(.L_x_119) ;  /* 0xffffff9c00547947 */ /* 0x000fea000383ffff */
.L_x_23:
[----:B-1----:R-:W-:-:S07]  /*7a30*/  MOV R2, UR33 ;  /* 0x0000002100027c02 */ /* 0x002fce0008000f00 */
.L_x_120:
[----:B-1----:R1:W2:Y:S02]  /*7a40*/  SYNCS.PHASECHK.TRANS64.TRYWAIT P0, [R2+URZ+0x88], R5 ;  /* 0x00008805020075a7 */ /* 0x0022a400080011ff */
[----:B--2---:R-:W-:Y:S05]  /*7a50*/  @!P0 NANOSLEEP.SYNCS 0x989680 ;  /* 0x009896800000895d */ /* 0x004fea0003900000 */
[----:B------:R-:W2:Y:S02]  /*7a60*/  @!P0 SYNCS.PHASECHK.TRANS64 P0, [R2+URZ+0x88], R5 ;  /* 0x00008805020085a7 */ /* 0x000ea400080010ff */
[----:B--2---:R-:W-:Y:S05]  /*7a70*/  @!P0 BRA `(.L_x_120) ;  /* 0xfffffffc00f08947 */ /* 0x004fea000383ffff */
[----:B------:R-:W-:Y:S05]  /*7a80*/  BRA `(.L_x_22) ;  /* 0xffffff9c00a47947 */ /* 0x000fea000383ffff */
.L_x_29:
[----:B-1----:R-:W-:-:S07]  /*7a90*/  MOV R2, UR17 ;  /* 0x0000001100027c02 */ /* 0x002fce0008000f00 */
.L_x_121:
[----:B-1----:R1:W2:Y:S02]  /*7aa0*/  SYNCS.PHASECHK.TRANS64.TRYWAIT P0, [R2+URZ+0x88], R5 ;  /* 0x00008805020075a7 */ /* 0x0022a400080011ff */
[----:B--2---:R-:W-:Y:S05]  /*7ab0*/  @!P0 NANOSLEEP.SYNCS 0x989680 ;  /* 0x009896800000895d */ /* 0x004fea0003900000 */
[----:B------:R-:W2:Y:S02]  /*7ac0*/  @!P0 SYNCS.PHASECHK.TRANS64 P0, [R2+URZ+0x88], R5 ;  /* 0x00008805020085a7 */ /* 0x000ea400080010ff */
[----:B--2---:R-:W-:Y:S05]  /*7ad0*/  @!P0 BRA `(.L_x_121) ;  /* 0xfffffffc00f08947 */ /* 0x004fea000383ffff */
[----:B------:R-:W-:Y:S05]  /*7ae0*/  BRA `(.L_x_28) ;  /* 0xffffffa0004c7947 */ /* 0x000fea000383ffff */
.L_x_33:
[----:B-1----:R1:W2:Y:S02]  /*7af0*/  SYNCS.PHASECHK.TRANS64.TRYWAIT P0, [R2+URZ+0x140], R3 ;  /* 0x00014003020075a7 */ /* 0x0022a400080011ff */
[----:B--2---:R-:W-:Y:S05]  /*7b00*/  @!P0 NANOSLEEP.SYNCS 0x989680 ;  /* 0x009896800000895d */ /* 0x004fea0003900000 */
[----:B------:R-:W2:Y:S02]  /*7b10*/  @!P0 SYNCS.PHASECHK.TRANS64 P0, [R2+URZ+0x140], R3 ;  /* 0x00014003020085a7 */ /* 0x000ea400080010ff */
[----:B--2---:R-:W-:Y:S05]  /*7b20*/  @!P0 BRA `(.L_x_33) ;  /* 0xfffffffc00f08947 */ /* 0x004fea000383ffff */
[----:B------:R-:W-:Y:S05]  /*7b30*/  BRA `(.L_x_122) ;  /* 0xffffffa000dc7947 */ /* 0x000fea000383ffff */
.L_x_37:
[----:B----4-:R-:W-:-:S07]  /*7b40*/  MOV R0, UR5 ;  /* 0x0000000500007c02 */ /* 0x010fce0008000f00 */
.L_x_123:
[----:B-1----:R1:W2:Y:S02]  /*7b50*/  SYNCS.PHASECHK.TRANS64.TRYWAIT P0, [R0+URZ], R3 ;  /* 0x00000003000075a7 */ /* 0x0022a400080011ff */
[----:B--2---:R-:W-:Y:S05]  /*7b60*/  @!P0 NANOSLEEP.SYNCS 0x989680 ;  /* 0x009896800000895d */ /* 0x004fea0003900000 */
[----:B------:R-:W2:Y:S02]  /*7b70*/  @!P0 SYNCS.PHASECHK.TRANS64 P0, [R0+URZ], R3 ;  /* 0x00000003000085a7 */ /* 0x000ea400080010ff */
[----:B--2---:R-:W-:Y:S05]  /*7b80*/  @!P0 BRA `(.L_x_123) ;  /* 0xfffffffc00f08947 */ /* 0x004fea000383ffff */
[----:B------:R-:W-:Y:S05]  /*7b90*/  BRA `(.L_x_124) ;  /* 0xffffffa8004c7947 */ /* 0x000fea000383ffff */
.L_x_38:
[----:B----4-:R-:W-:-:S07]  /*7ba0*/  MOV R0, UR5 ;  /* 0x0000000500007c02 */ /* 0x010fce0008000f00 */
.L_x_125:
[----:B-1----:R1:W2:Y:S02]  /*7bb0*/  SYNCS.PHASECHK.TRANS64.TRYWAIT P0, [R0+URZ], R3 ;  /* 0x00000003000075a7 */ /* 0x0022a400080011ff */
[----:B--2---:R-:W-:Y:S05]  /*7bc0*/  @!P0 NANOSLEEP.SYNCS 0x989680 ;  /* 0x009896800000895d */ /* 0x004fea0003900000 */
[----:B------:R-:W2:Y:S02]  /*7bd0*/  @!P0 SYNCS.PHASECHK.TRANS64 P0, [R0+URZ], R3 ;  /* 0x00000003000085a7 */ /* 0x000ea400080010ff */
[----:B--2---:R-:W-:Y:S05]  /*7be0*/  @!P0 BRA `(.L_x_125) ;  /* 0xfffffffc00f08947 */ /* 0x004fea000383ffff */
[----:B------:R-:W-:Y:S05]  /*7bf0*/  BRA `(.L_x_126) ;  /* 0xffffffa800587947 */ /* 0x000fea000383ffff */
.L_x_39:
[----:B----4-:R-:W-:-:S07]  /*7c00*/  MOV R0, UR5 ;  /* 0x0000000500007c02 */ /* 0x010fce0008000f00 */
.L_x_127:
[----:B-1----:R1:W2:Y:S02]  /*7c10*/  SYNCS.PHASECHK.TRANS64.TRYWAIT P0, [R0+URZ], R3 ;  /* 0x00000003000075a7 */ /* 0x0022a400080011ff */
[----:B--2---:R-:W-:Y:S05]  /*7c20*/  @!P0 NANOSLEEP.SYNCS 0x989680 ;  /* 0x009896800000895d */ /* 0x004fea0003900000 */
[----:B------:R-:W2:Y:S02]  /*7c30*/  @!P0 SYNCS.PHASECHK.TRANS64 P0, [R0+URZ], R3 ;  /* 0x00000003000085a7 */ /* 0x000ea400080010ff */
[----:B--2---:R-:W-:Y:S05]  /*7c40*/  @!P0 BRA `(.L_x_127) ;  /* 0xfffffffc00f08947 */ /* 0x004fea000383ffff */
[----:B------:R-:W-:Y:S05]  /*7c50*/  BRA `(.L_x_128) ;  /* 0xffffffa800647947 */ /* 0x000fea000383ffff */
.L_x_40:
[----:B----4-:R-:W-:-:S07]  /*7c60*/  MOV R0, UR5 ;  /* 0x0000000500007c02 */ /* 0x010fce0008000f00 */
.L_x_129:
[----:B-1----:R1:W2:Y:S02]  /*7c70*/  SYNCS.PHASECHK.TRANS64.TRYWAIT P0, [R0+URZ], R3 ;  /* 0x00000003000075a7 */ /* 0x0022a400080011ff */
[----:B--2---:R-:W-:Y:S05]  /*7c80*/  @!P0 NANOSLEEP.SYNCS 0x989680 ;  /* 0x009896800000895d */ /* 0x004fea0003900000 */
[----:B------:R-:W2:Y:S02]  /*7c90*/  @!P0 SYNCS.PHASECHK.TRANS64 P0, [R0+URZ], R3 ;  /* 0x00000003000085a7 */ /* 0x000ea400080010ff */
[----:B--2---:R-:W-:Y:S05]  /*7ca0*/  @!P0 BRA `(.L_x_129) ;  /* 0xfffffffc00f08947 */ /* 0x004fea000383ffff */
[----:B------:R-:W-:Y:S05]  /*7cb0*/  BRA `(.L_x_130) ;  /* 0xffffffa800707947 */ /* 0x000fea000383ffff */
.L_x_41:
[----:B----4-:R-:W-:-:S07]  /*7cc0*/  MOV R0, UR5 ;  /* 0x0000000500007c02 */ /* 0x010fce0008000f00 */
.L_x_131:
[----:B-1----:R1:W2:Y:S02]  /*7cd0*/  SYNCS.PHASECHK.TRANS64.TRYWAIT P0, [R0+URZ], R3 ;  /* 0x00000003000075a7 */ /* 0x0022a400080011ff */
[----:B--2---:R-:W-:Y:S05]  /*7ce0*/  @!P0 NANOSLEEP.SYNCS 0x989680 ;  /* 0x009896800000895d */ /* 0x004fea0003900000 */
[----:B------:R-:W2:Y:S02]  /*7cf0*/  @!P0 SYNCS.PHASECHK.TRANS64 P0, [R0+URZ], R3 ;  /* 0x00000003000085a7 */ /* 0x000ea400080010ff */
[----:B--2---:R-:W-:Y:S05]  /*7d00*/  @!P0 BRA `(.L_x_131) ;  /* 0xfffffffc00f08947 */ /* 0x004fea000383ffff */
[----:B------:R-:W-:Y:S05]  /*7d10*/  BRA `(.L_x_132) ;  /* 0xffffffa8007c7947 */ /* 0x000fea000383ffff */
.L_x_42:
[----:B----4-:R-:W-:-:S07]  /*7d20*/  MOV R0, UR5 ;  /* 0x0000000500007c02 */ /* 0x010fce0008000f00 */
.L_x_133:
[----:B-1----:R1:W2:Y:S02]  /*7d30*/  SYNCS.PHASECHK.TRANS64.TRYWAIT P0, [R0+URZ], R3 ;  /* 0x00000003000075a7 */ /* 0x0022a400080011ff */
[----:B--2---:R-:W-:Y:S05]  /*7d40*/  @!P0 NANOSLEEP.SYNCS 0x989680 ;  /* 0x009896800000895d */ /* 0x004fea0003900000 */
[----:B------:R-:W2:Y:S02]  /*7d50*/  @!P0 SYNCS.PHASECHK.TRANS64 P0, [R0+URZ], R3 ;  /* 0x00000003000085a7 */ /* 0x000ea400080010ff */
[----:B--2---:R-:W-:Y:S05]  /*7d60*/  @!P0 BRA `(.L_x_133) ;  /* 0xfffffffc00f08947 */ /* 0x004fea000383ffff */
[----:B------:R-:W-:Y:S05]  /*7d70*/  BRA `(.L_x_134) ;  /* 0xffffffa800887947 */ /* 0x000fea000383ffff */
.L_x_43:
[----:B----4-:R-:W-:-:S07]  /*7d80*/  MOV R0, UR5 ;  /* 0x0000000500007c02 */ /* 0x010fce0008000f00 */
.L_x_135:
[----:B-1----:R1:W2:Y:S02]  /*7d90*/  SYNCS.PHASECHK.TRANS64.TRYWAIT P0, [R0+URZ], R3 ;  /* 0x00000003000075a7 */ /* 0x0022a400080011ff */
[----:B--2---:R-:W-:Y:S05]  /*7da0*/  @!P0 NANOSLEEP.SYNCS 0x989680 ;  /* 0x009896800000895d */ /* 0x004fea0003900000 */
[----:B------:R-:W2:Y:S02]  /*7db0*/  @!P0 SYNCS.PHASECHK.TRANS64 P0, [R0+URZ], R3 ;  /* 0x00000003000085a7 */ /* 0x000ea400080010ff */
[----:B--2---:R-:W-:Y:S05]  /*7dc0*/  @!P0 BRA `(.L_x_135) ;  /* 0xfffffffc00f08947 */ /* 0x004fea000383ffff */
[----:B------:R-:W-:Y:S05]  /*7dd0*/  BRA `(.L_x_136) ;  /* 0xffffffa800947947 */ /* 0x000fea000383ffff */
.L_x_44:
[----:B----4-:R-:W-:-:S07]  /*7de0*/  MOV R0, UR5 ;  /* 0x0000000500007c02 */ /* 0x010fce0008000f00 */
.L_x_137:
[----:B-1----:R1:W2:Y:S02]  /*7df0*/  SYNCS.PHASECHK.TRANS64.TRYWAIT P0, [R0+URZ], R3 ;  /* 0x00000003000075a7 */ /* 0x0022a400080011ff */
[----:B--2---:R-:W-:Y:S05]  /*7e00*/  @!P0 NANOSLEEP.SYNCS 0x989680 ;  /* 0x009896800000895d */ /* 0x004fea0003900000 */
[----:B------:R-:W2:Y:S02]  /*7e10*/  @!P0 SYNCS.PHASECHK.TRANS64 P0, [R0+URZ], R3 ;  /* 0x00000003000085a7 */ /* 0x000ea400080010ff */
[----:B--2---:R-:W-:Y:S05]  /*7e20*/  @!P0 BRA `(.L_x_137) ;  /* 0xfffffffc00f08947 */ /* 0x004fea000383ffff */
[----:B------:R-:W-:Y:S05]  /*7e30*/  BRA `(.L_x_138) ;  /* 0xffffffa800a07947 */ /* 0x000fea000383ffff */
.L_x_45:
[----:B----4-:R-:W-:-:S07]  /*7e40*/  MOV R0, UR5 ;  /* 0x0000000500007c02 */ /* 0x010fce0008000f00 */
.L_x_139:
[----:B-1----:R1:W2:Y:S02]  /*7e50*/  SYNCS.PHASECHK.TRANS64.TRYWAIT P0, [R0+URZ], R3 ;  /* 0x00000003000075a7 */ /* 0x0022a400080011ff */
[----:B--2---:R-:W-:Y:S05]  /*7e60*/  @!P0 NANOSLEEP.SYNCS 0x989680 ;  /* 0x009896800000895d */ /* 0x004fea0003900000 */
[----:B------:R-:W2:Y:S02]  /*7e70*/  @!P0 SYNCS.PHASECHK.TRANS64 P0, [R0+URZ], R3 ;  /* 0x00000003000085a7 */ /* 0x000ea400080010ff */
[----:B--2---:R-:W-:Y:S05]  /*7e80*/  @!P0 BRA `(.L_x_139) ;  /* 0xfffffffc00f08947 */ /* 0x004fea000383ffff */
[----:B------:R-:W-:Y:S05]  /*7e90*/  BRA `(.L_x_140) ;  /* 0xffffffa800ac7947 */ /* 0x000fea000383ffff */
.L_x_46:
[----:B----4-:R-:W-:-:S07]  /*7ea0*/  MOV R0, UR5 ;  /* 0x0000000500007c02 */ /* 0x010fce0008000f00 */
.L_x_141:
[----:B-1----:R1:W2:Y:S02]  /*7eb0*/  SYNCS.PHASECHK.TRANS64.TRYWAIT P0, [R0+URZ], R3 ;  /* 0x00000003000075a7 */ /* 0x0022a400080011ff */
[----:B--2---:R-:W-:Y:S05]  /*7ec0*/  @!P0 NANOSLEEP.SYNCS 0x989680 ;  /* 0x009896800000895d */ /* 0x004fea0003900000 */
[----:B------:R-:W2:Y:S02]  /*7ed0*/  @!P0 SYNCS.PHASECHK.TRANS64 P0, [R0+URZ], R3 ;  /* 0x00000003000085a7 */ /* 0x000ea400080010ff */
[----:B--2---:R-:W-:Y:S05]  /*7ee0*/  @!P0 BRA `(.L_x_141) ;  /* 0xfffffffc00f08947 */ /* 0x004fea000383ffff */
[----:B------:R-:W-:Y:S05]  /*7ef0*/  BRA `(.L_x_142) ;  /* 0xffffffa800b87947 */ /* 0x000fea000383ffff */
.L_x_47:
[----:B----4-:R-:W-:-:S07]  /*7f00*/  MOV R0, UR5 ;  /* 0x0000000500007c02 */ /* 0x010fce0008000f00 */
.L_x_143:
[----:B-1----:R1:W2:Y:S02]  /*7f10*/  SYNCS.PHASECHK.TRANS64.TRYWAIT P0, [R0+URZ], R3 ;  /* 0x00000003000075a7 */ /* 0x0022a400080011ff */
[----:B--2---:R-:W-:Y:S05]  /*7f20*/  @!P0 NANOSLEEP.SYNCS 0x989680 ;  /* 0x009896800000895d */ /* 0x004fea0003900000 */
[----:B------:R-:W2:Y:S02]  /*7f30*/  @!P0 SYNCS.PHASECHK.TRANS64 P0, [R0+URZ], R3 ;  /* 0x00000003000085a7 */ /* 0x000ea400080010ff */
[----:B--2---:R-:W-:Y:S05]  /*7f40*/  @!P0 BRA `(.L_x_143) ;  /* 0xfffffffc00f08947 */ /* 0x004fea000383ffff */
[----:B------:R-:W-:Y:S05]  /*7f50*/  BRA `(.L_x_144) ;  /* 0xffffffa800c47947 */ /* 0x000fea000383ffff */
.L_x_48:
[----:B----4-:R-:W-:-:S07]  /*7f60*/  MOV R0, UR5 ;  /* 0x0000000500007c02 */ /* 0x010fce0008000f00 */
.L_x_145:
[----:B-1----:R1:W2:Y:S02]  /*7f70*/  SYNCS.PHASECHK.TRANS64.TRYWAIT P0, [R0+URZ], R3 ;  /* 0x00000003000075a7 */ /* 0x0022a400080011ff */
[----:B--2---:R-:W-:Y:S05]  /*7f80*/  @!P0 NANOSLEEP.SYNCS 0x989680 ;  /* 0x009896800000895d */ /* 0x004fea0003900000 */
[----:B------:R-:W2:Y:S02]  /*7f90*/  @!P0 SYNCS.PHASECHK.TRANS64 P0, [R0+URZ], R3 ;  /* 0x00000003000085a7 */ /* 0x000ea400080010ff */
[----:B--2---:R-:W-:Y:S05]  /*7fa0*/  @!P0 BRA `(.L_x_145) ;  /* 0xfffffffc00f08947 */ /* 0x004fea000383ffff */
[----:B------:R-:W-:Y:S05]  /*7fb0*/  BRA `(.L_x_146) ;  /* 0xffffffa800d07947 */ /* 0x000fea000383ffff */
.L_x_49:
[----:B----4-:R-:W-:-:S07]  /*7fc0*/  MOV R0, UR5 ;  /* 0x0000000500007c02 */ /* 0x010fce0008000f00 */
.L_x_147:
[----:B-1----:R1:W2:Y:S02]  /*7fd0*/  SYNCS.PHASECHK.TRANS64.TRYWAIT P0, [R0+URZ], R3 ;  /* 0x00000003000075a7 */ /* 0x0022a400080011ff */
[----:B--2---:R-:W-:Y:S05]  /*7fe0*/  @!P0 NANOSLEEP.SYNCS 0x989680 ;  /* 0x009896800000895d */ /* 0x004fea0003900000 */
[----:B------:R-:W2:Y:S02]  /*7ff0*/  @!P0 SYNCS.PHASECHK.TRANS64 P0, [R0+URZ], R3 ;  /* 0x00000003000085a7 */ /* 0x000ea400080010ff */
[----:B--2---:R-:W-:Y:S05]  /*8000*/  @!P0 BRA `(.L_x_147) ;  /* 0xfffffffc00f08947 */ /* 0x004fea000383ffff */
[----:B------:R-:W-:Y:S05]  /*8010*/  BRA `(.L_x_148) ;  /* 0xffffffa800dc7947 */ /* 0x000fea000383ffff */
.L_x_50:
[----:B----4-:R-:W-:-:S07]  /*8020*/  MOV R0, UR5 ;  /* 0x0000000500007c02 */ /* 0x010fce0008000f00 */
.L_x_149:
[----:B-1----:R1:W2:Y:S02]  /*8030*/  SYNCS.PHASECHK.TRANS64.TRYWAIT P0, [R0+URZ], R3 ;  /* 0x00000003000075a7 */ /* 0x0022a400080011ff */
[----:B--2---:R-:W-:Y:S05]  /*8040*/  @!P0 NANOSLEEP.SYNCS 0x989680 ;  /* 0x009896800000895d */ /* 0x004fea0003900000 */
[----:B------:R-:W2:Y:S02]  /*8050*/  @!P0 SYNCS.PHASECHK.TRANS64 P0, [R0+URZ], R3 ;  /* 0x00000003000085a7 */ /* 0x000ea400080010ff */
[----:B--2---:R-:W-:Y:S05]  /*8060*/  @!P0 BRA `(.L_x_149) ;  /* 0xfffffffc00f08947 */ /* 0x004fea000383ffff */
[----:B------:R-:W-:Y:S05]  /*8070*/  BRA `(.L_x_150) ;  /* 0xffffffa800e87947 */ /* 0x000fea000383ffff */
.L_x_51:
[----:B----4-:R-:W-:-:S07]  /*8080*/  MOV R0, UR5 ;  /* 0x0000000500007c02 */ /* 0x010fce0008000f00 */
.L_x_151:
[----:B-1----:R1:W2:Y:S02]  /*8090*/  SYNCS.PHASECHK.TRANS64.TRYWAIT P0, [R0+URZ], R3 ;  /* 0x00000003000075a7 */ /* 0x0022a400080011ff */
[----:B--2---:R-:W-:Y:S05]  /*80a0*/  @!P0 NANOSLEEP.SYNCS 0x989680 ;  /* 0x009896800000895d */ /* 0x004fea0003900000 */
[----:B------:R-:W2:Y:S02]  /*80b0*/  @!P0 SYNCS.PHASECHK.TRANS64 P0, [R0+URZ], R3 ;  /* 0x00000003000085a7 */ /* 0x000ea400080010ff */
[----:B--2---:R-:W-:Y:S05]  /*80c0*/  @!P0 BRA `(.L_x_151) ;  /* 0xfffffffc00f08947 */ /* 0x004fea000383ffff */
[----:B------:R-:W-:Y:S05]  /*80d0*/  BRA `(.L_x_152) ;  /* 0xffffffa800f47947 */ /* 0x000fea000383ffff */
.L_x_52:
[----:B----4-:R-:W-:-:S07]  /*80e0*/  MOV R0, UR5 ;  /* 0x0000000500007c02 */ /* 0x010fce0008000f00 */
.L_x_153:
[----:B-1----:R1:W2:Y:S02]  /*80f0*/  SYNCS.PHASECHK.TRANS64.TRYWAIT P0, [R0+URZ], R3 ;  /* 0x00000003000075a7 */ /* 0x0022a400080011ff */
[----:B--2---:R-:W-:Y:S05]  /*8100*/  @!P0 NANOSLEEP.SYNCS 0x989680 ;  /* 0x009896800000895d */ /* 0x004fea0003900000 */
[----:B------:R-:W2:Y:S02]  /*8110*/  @!P0 SYNCS.PHASECHK.TRANS64 P0, [R0+URZ], R3 ;  /* 0x00000003000085a7 */ /* 0x000ea400080010ff */
[----:B--2---:R-:W-:Y:S05]  /*8120*/  @!P0 BRA `(.L_x_153) ;  /* 0xfffffffc00f08947 */ /* 0x004fea000383ffff */
[----:B------:R-:W-:Y:S05]  /*8130*/  BRA `(.L_x_154) ;  /* 0xffffffac00007947 */ /* 0x000fea000383ffff */
.L_x_55:
[----:B-1----:R1:W2:Y:S02]  /*8140*/  SYNCS.PHASECHK.TRANS64.TRYWAIT P0, [R0+URZ+0x1a0], R5 ;  /* 0x0001a005000075a7 */ /* 0x0022a400080011ff */
[----:B--2---:R-:W-:Y:S05]  /*8150*/  @!P0 NANOSLEEP.SYNCS 0x989680 ;  /* 0x009896800000895d */ /* 0x004fea0003900000 */
[----:B------:R-:W2:Y:S02]  /*8160*/  @!P0 SYNCS.PHASECHK.TRANS64 P0, [R0+URZ+0x1a0], R5 ;  /* 0x0001a005000085a7 */ /* 0x000ea400080010ff */
[----:B--2---:R-:W-:Y:S05]  /*8170*/  @!P0 BRA `(.L_x_55) ;  /* 0xfffffffc00f08947 */ /* 0x004fea000383ffff */
[----:B------:R-:W-:Y:S05]  /*8180*/  BRA `(.L_x_155) ;  /* 0xffffffac005c7947 */ /* 0x000fea000383ffff */
.L_x_56:
[----:B------:R-:W-:-:S07]  /*8190*/  MOV R0, UR5 ;  /* 0x0000000500007c02 */ /* 0x000fce0008000f00 */
.L_x_156:
[----:B-1----:R1:W2:Y:S02]  /*81a0*/  SYNCS.PHASECHK.TRANS64.TRYWAIT P0, [R0+URZ+0x150], R5 ;  /* 0x00015005000075a7 */ /* 0x0022a400080011ff */
[----:B--2---:R-:W-:Y:S05]  /*81b0*/  @!P0 NANOSLEEP.SYNCS 0x989680 ;  /* 0x009896800000895d */ /* 0x004fea0003900000 */
[----:B------:R-:W2:Y:S02]  /*81c0*/  @!P0 SYNCS.PHASECHK.TRANS64 P0, [R0+URZ+0x150], R5 ;  /* 0x00015005000085a7 */ /* 0x000ea400080010ff */
[----:B--2---:R-:W-:Y:S05]  /*81d0*/  @!P0 BRA `(.L_x_156) ;  /* 0xfffffffc00f08947 */ /* 0x004fea000383ffff */
[----:B------:R-:W-:Y:S05]  /*81e0*/  BRA `(.L_x_157) ;  /* 0xffffffac006c7947 */ /* 0x000fea000383ffff */
.L_x_57:
[----:B-1----:R1:W2:Y:S02]  /*81f0*/  SYNCS.PHASECHK.TRANS64.TRYWAIT P1, [R0+URZ+0x140], R5 ;  /* 0x00014005000075a7 */ /* 0x0022a400080211ff */
[----:B--2---:R-:W-:Y:S05]  /*8200*/  @!P1 NANOSLEEP.SYNCS 0x989680 ;  /* 0x009896800000995d */ /* 0x004fea0003900000 */
[----:B------:R-:W2:Y:S02]  /*8210*/  @!P1 SYNCS.PHASECHK.TRANS64 P1, [R0+URZ+0x140], R5 ;  /* 0x00014005000095a7 */ /* 0x000ea400080210ff */
[----:B--2---:R-:W-:Y:S05]  /*8220*/  @!P1 BRA `(.L_x_57) ;  /* 0xfffffffc00f09947 */ /* 0x004fea000383ffff */
[----:B------:R-:W-:Y:S05]  /*8230*/  BRA `(.L_x_158) ;  /* 0xffffffac009c7947 */ /* 0x000fea000383ffff */
.L_x_60:
[----:B------:R-:W-:-:S07]  /*8240*/  MOV R0, UR5 ;  /* 0x0000000500007c02 */ /* 0x000fce0008000f00 */
.L_x_159:
[----:B-1----:R1:W2:Y:S02]  /*8250*/  SYNCS.PHASECHK.TRANS64.TRYWAIT P0, [R0+URZ+0x150], R3 ;  /* 0x00015003000075a7 */ /* 0x0022a400080011ff */
[----:B--2---:R-:W-:Y:S05]  /*8260*/  @!P0 NANOSLEEP.SYNCS 0x989680 ;  /* 0x009896800000895d */ /* 0x004fea0003900000 */
[----:B------:R-:W2:Y:S02]  /*8270*/  @!P0 SYNCS.PHASECHK.TRANS64 P0, [R0+URZ+0x150], R3 ;  /* 0x00015003000085a7 */ /* 0x000ea400080010ff */
[----:B--2---:R-:W-:Y:S05]  /*8280*/  @!P0 BRA `(.L_x_159) ;  /* 0xfffffffc00f08947 */ /* 0x004fea000383ffff */
[----:B------:R-:W-:Y:S05]  /*8290*/  BRA `(.L_x_59) ;  /* 0xffffffac00f07947 */ /* 0x000fea000383ffff */
.L_x_67:
[----:B-1----:R1:W2:Y:S02]  /*82a0*/  SYNCS.PHASECHK.TRANS64.TRYWAIT P1, [R0+URZ+0x140], R5 ;  /* 0x00014005000075a7 */ /* 0x0022a400080211ff */
[----:B--2---:R-:W-:Y:S05]  /*82b0*/  @!P1 NANOSLEEP.SYNCS 0x989680 ;  /* 0x009896800000995d */ /* 0x004fea0003900000 */
[----:B------:R-:W2:Y:S02]  /*82c0*/  @!P1 SYNCS.PHASECHK.TRANS64 P1, [R0+URZ+0x140], R5 ;  /* 0x00014005000095a7 */ /* 0x000ea400080210ff */
[----:B--2---:R-:W-:Y:S05]  /*82d0*/  @!P1 BRA `(.L_x_67) ;  /* 0xfffffffc00f09947 */ /* 0x004fea000383ffff */
[----:B------:R-:W-:Y:S05]  /*82e0*/  BRA `(.L_x_160) ;  /* 0xffffffb400507947 */ /* 0x000fea000383ffff */
.L_x_68:
[----:B------:R-:W-:-:S07]  /*82f0*/  MOV R3, UR8 ;  /* 0x0000000800037c02 */ /* 0x000fce0008000f00 */
.L_x_161:
[----:B-1----:R1:W2:Y:S02]  /*8300*/  SYNCS.PHASECHK.TRANS64.TRYWAIT P0, [R3+URZ+0x180], R0 ;  /* 0x00018000030075a7 */ /* 0x0022a400080011ff */
[----:B--2---:R-:W-:Y:S05]  /*8310*/  @!P0 NANOSLEEP.SYNCS 0x989680 ;  /* 0x009896800000895d */ /* 0x004fea0003900000 */
[----:B------:R-:W2:Y:S02]  /*8320*/  @!P0 SYNCS.PHASECHK.TRANS64 P0, [R3+URZ+0x180], R0 ;  /* 0x00018000030085a7 */ /* 0x000ea400080010ff */
[----:B--2---:R-:W-:Y:S05]  /*8330*/  @!P0 BRA `(.L_x_161) ;  /* 0xfffffffc00f08947 */ /* 0x004fea000383ffff */
[----:B------:R-:W-:Y:S05]  /*8340*/  BRA `(.L_x_162) ;  /* 0xffffffb400a07947 */ /* 0x000fea000383ffff */
.L_x_71:
[----:B------:R-:W-:Y:S07]  /*8350*/  MOV R0, UR7 ;  /* 0x0000000700007c02 */ /* 0x000fee0008000f00 */
.L_x_163:
[----:B-1----:R1:W2:Y:S02]  /*8360*/  SYNCS.PHASECHK.TRANS64.TRYWAIT P0, [R0+URZ], R3 ;  /* 0x00000003000075a7 */ /* 0x0022a400080011ff */
[----:B--2---:R-:W-:Y:S05]  /*8370*/  @!P0 NANOSLEEP.SYNCS 0x989680 ;  /* 0x009896800000895d */ /* 0x004fea0003900000 */
[----:B------:R-:W2:Y:S02]  /*8380*/  @!P0 SYNCS.PHASECHK.TRANS64 P0, [R0+URZ], R3 ;  /* 0x00000003000085a7 */ /* 0x000ea400080010ff */
[----:B--2---:R-:W-:Y:S05]  /*8390*/  @!P0 BRA `(.L_x_163) ;  /* 0xfffffffc00f08947 */ /* 0x004fea000383ffff */
[----:B------:R-:W-:Y:S05]  /*83a0*/  BRA `(.L_x_70) ;  /* 0xffffffb400bc7947 */ /* 0x000fea000383ffff */
.L_x_74:
[----:B------:R-:W-:-:S07]  /*83b0*/  MOV R0, UR5 ;  /* 0x0000000500007c02 */ /* 0x000fce0008000f00 */
.L_x_164:
[----:B--2---:R2:W3:Y:S02]  /*83c0*/  SYNCS.PHASECHK.TRANS64.TRYWAIT P0, [R0+URZ], R3 ;  /* 0x00000003000075a7 */ /* 0x0044e400080011ff */
[----:B---3--:R-:W-:Y:S05]  /*83d0*/  @!P0 NANOSLEEP.SYNCS 0x989680 ;  /* 0x009896800000895d */ /* 0x008fea0003900000 */
[----:B------:R-:W3:Y:S02]  /*83e0*/  @!P0 SYNCS.PHASECHK.TRANS64 P0, [R0+URZ], R3 ;  /* 0x00000003000085a7 */ /* 0x000ee400080010ff */
[----:B---3--:R-:W-:Y:S05]  /*83f0*/  @!P0 BRA `(.L_x_164) ;  /* 0xfffffffc00f08947 */ /* 0x008fea000383ffff */
[----:B------:R-:W-:Y:S05]  /*8400*/  BRA `(.L_x_165) ;  /* 0xffffffb800707947 */ /* 0x000fea000383ffff */
.L_x_75:
[----:B------:R-:W-:-:S07]  /*8410*/  MOV R0, UR5 ;  /* 0x0000000500007c02 */ /* 0x000fce0008000f00 */
.L_x_166:
[----:B-1----:R1:W2:Y:S02]  /*8420*/  SYNCS.PHASECHK.TRANS64.TRYWAIT P0, [R0+URZ], R3 ;  /* 0x00000003000075a7 */ /* 0x0022a400080011ff */
[----:B--2---:R-:W-:Y:S05]  /*8430*/  @!P0 NANOSLEEP.SYNCS 0x989680 ;  /* 0x009896800000895d */ /* 0x004fea0003900000 */
[----:B------:R-:W2:Y:S02]  /*8440*/  @!P0 SYNCS.PHASECHK.TRANS64 P0, [R0+URZ], R3 ;  /* 0x00000003000085a7 */ /* 0x000ea400080010ff */
[----:B--2---:R-:W-:Y:S05]  /*8450*/  @!P0 BRA `(.L_x_166) ;  /* 0xfffffffc00f08947 */ /* 0x004fea000383ffff */
[----:B------:R-:W-:Y:S05]  /*8460*/  BRA `(.L_x_167) ;  /* 0xffffffb8007c7947 */ /* 0x000fea000383ffff */
.L_x_76:
[----:B------:R-:W-:-:S07]  /*8470*/  MOV R0, UR5 ;  /* 0x0000000500007c02 */ /* 0x000fce0008000f00 */
.L_x_168:
[----:B-1----:R1:W2:Y:S02]  /*8480*/  SYNCS.PHASECHK.TRANS64.TRYWAIT P0, [R0+URZ], R3 ;  /* 0x00000003000075a7 */ /* 0x0022a400080011ff */
[----:B--2---:R-:W-:Y:S05]  /*8490*/  @!P0 NANOSLEEP.SYNCS 0x989680 ;  /* 0x009896800000895d */ /* 0x004fea0003900000 */
[----:B------:R-:W2:Y:S02]  /*84a0*/  @!P0 SYNCS.PHASECHK.TRANS64 P0, [R0+URZ], R3 ;  /* 0x00000003000085a7 */ /* 0x000ea400080010ff */
[----:B--2---:R-:W-:Y:S05]  /*84b0*/  @!P0 BRA `(.L_x_168) ;  /* 0xfffffffc00f08947 */ /* 0x004fea000383ffff */
[----:B------:R-:W-:Y:S05]  /*84c0*/  BRA `(.L_x_169) ;  /* 0xffffffb800887947 */ /* 0x000fea000383ffff */
.L_x_77:
[----:B------:R-:W-:-:S07]  /*84d0*/  MOV R0, UR7 ;  /* 0x0000000700007c02 */ /* 0x000fce0008000f00 */
.L_x_170:
[----:B-1----:R1:W2:Y:S02]  /*84e0*/  SYNCS.PHASECHK.TRANS64.TRYWAIT P0, [R0+URZ], R3 ;  /* 0x00000003000075a7 */ /* 0x0022a400080011ff */
[----:B--2---:R-:W-:Y:S05]  /*84f0*/  @!P0 NANOSLEEP.SYNCS 0x989680 ;  /* 0x009896800000895d */ /* 0x004fea0003900000 */
[----:B------:R-:W2:Y:S02]  /*8500*/  @!P0 SYNCS.PHASECHK.TRANS64 P0, [R0+URZ], R3 ;  /* 0x00000003000085a7 */ /* 0x000ea400080010ff */
[----:B--2---:R-:W-:Y:S05]  /*8510*/  @!P0 BRA `(.L_x_170) ;  /* 0xfffffffc00f08947 */ /* 0x004fea000383ffff */
[----:B------:R-:W-:Y:S05]  /*8520*/  BRA `(.L_x_171) ;  /* 0xffffffb800947947 */ /* 0x000fea000383ffff */
.L_x_82:
[----:B--2---:R2:W3:Y:S02]  /*8530*/  SYNCS.PHASECHK.TRANS64.TRYWAIT P0, [R0+URZ+0x140], R3 ;  /* 0x00014003000075a7 */ /* 0x0044e400080011ff */
[----:B---3--:R-:W-:Y:S05]  /*8540*/  @!P0 NANOSLEEP.SYNCS 0x989680 ;  /* 0x009896800000895d */ /* 0x008fea0003900000 */
[----:B------:R-:W3:Y:S02]  /*8550*/  @!P0 SYNCS.PHASECHK.TRANS64 P0, [R0+URZ+0x140], R3 ;  /* 0x00014003000085a7 */ /* 0x000ee400080010ff */
[----:B---3--:R-:W-:Y:S05]  /*8560*/  @!P0 BRA `(.L_x_82) ;  /* 0xfffffffc00f08947 */ /* 0x008fea000383ffff */
[----:B------:R-:W-:Y:S05]  /*8570*/  BRA `(.L_x_172) ;  /* 0xffffffbc00987947 */ /* 0x000fea000383ffff */
.L_x_85:
[----:B------:R-:W-:Y:S07]  /*8580*/  MOV R0, UR7 ;  /* 0x0000000700007c02 */ /* 0x000fee0008000f00 */
.L_x_173:
[----:B--2---:R2:W3:Y:S02]  /*8590*/  SYNCS.PHASECHK.TRANS64.TRYWAIT P0, [R0+URZ+0x138], R3 ;  /* 0x00013803000075a7 */ /* 0x0044e400080011ff */
[----:B---3--:R-:W-:Y:S05]  /*85a0*/  @!P0 NANOSLEEP.SYNCS 0x989680 ;  /* 0x009896800000895d */ /* 0x008fea0003900000 */
[----:B------:R-:W3:Y:S02]  /*85b0*/  @!P0 SYNCS.PHASECHK.TRANS64 P0, [R0+URZ+0x138], R3 ;  /* 0x00013803000085a7 */ /* 0x000ee400080010ff */
[----:B---3--:R-:W-:Y:S05]  /*85c0*/  @!P0 BRA `(.L_x_173) ;  /* 0xfffffffc00f08947 */ /* 0x008fea000383ffff */
[----:B------:R-:W-:Y:S05]  /*85d0*/  BRA `(.L_x_84) ;  /* 0xffffffc000787947 */ /* 0x000fea000383ffff */
.L_x_88:
[----:B--2---:R-:W-:Y:S07]  /*85e0*/  MOV R3, UR7 ;  /* 0x0000000700037c02 */ /* 0x004fee0008000f00 */
.L_x_174:
[----:B-1----:R1:W2:Y:S02]  /*85f0*/  SYNCS.PHASECHK.TRANS64.TRYWAIT P0, [R3+URZ+0x120], R12 ;  /* 0x0001200c030075a7 */ /* 0x0022a400080011ff */
[----:B--2---:R-:W-:Y:S05]  /*8600*/  @!P0 NANOSLEEP.SYNCS 0x989680 ;  /* 0x009896800000895d */ /* 0x004fea0003900000 */
[----:B------:R-:W2:Y:S02]  /*8610*/  @!P0 SYNCS.PHASECHK.TRANS64 P0, [R3+URZ+0x120], R12 ;  /* 0x0001200c030085a7 */ /* 0x000ea400080010ff */
[----:B--2---:R-:W-:Y:S05]  /*8620*/  @!P0 BRA `(.L_x_174) ;  /* 0xfffffffc00f08947 */ /* 0x004fea000383ffff */
[----:B------:R-:W-:Y:S05]  /*8630*/  BRA `(.L_x_175) ;  /* 0xffffffc000f07947 */ /* 0x000fea000383ffff */
.L_x_89:
[----:B------:R-:W-:Y:S07]  /*8640*/  MOV R3, UR7 ;  /* 0x0000000700037c02 */ /* 0x000fee0008000f00 */
.L_x_176:
[----:B-1----:R1:W2:Y:S02]  /*8650*/  SYNCS.PHASECHK.TRANS64.TRYWAIT P0, [R3+URZ+0x128], R12 ;  /* 0x0001280c030075a7 */ /* 0x0022a400080011ff */
[----:B--2---:R-:W-:Y:S05]  /*8660*/  @!P0 NANOSLEEP.SYNCS 0x989680 ;  /* 0x009896800000895d */ /* 0x004fea0003900000 */
[----:B------:R-:W2:Y:S02]  /*8670*/  @!P0 SYNCS.PHASECHK.TRANS64 P0, [R3+URZ+0x128], R12 ;  /* 0x0001280c030085a7 */ /* 0x000ea400080010ff */
[----:B--2---:R-:W-:Y:S05]  /*8680*/  @!P0 BRA `(.L_x_176) ;  /* 0xfffffffc00f08947 */ /* 0x004fea000383ffff */
[----:B------:R-:W-:Y:S05]  /*8690*/  BRA `(.L_x_177) ;  /* 0xffffffc400707947 */ /* 0x000fea000383ffff */
.L_x_91:
[----:B------:R-:W-:-:S07]  /*86a0*/  MOV R0, UR7 ;  /* 0x0000000700007c02 */ /* 0x000fce0008000f00 */
.L_x_178:
[----:B-1----:R1:W3:Y:S02]  /*86b0*/  SYNCS.PHASECHK.TRANS64.TRYWAIT P0, [R0+URZ+0x120], R3 ;  /* 0x00012003000075a7 */ /* 0x0022e400080011ff */
[----:B---3--:R-:W-:Y:S05]  /*86c0*/  @!P0 NANOSLEEP.SYNCS 0x989680 ;  /* 0x009896800000895d */ /* 0x008fea0003900000 */
[----:B------:R-:W3:Y:S02]  /*86d0*/  @!P0 SYNCS.PHASECHK.TRANS64 P0, [R0+URZ+0x120], R3 ;  /* 0x00012003000085a7 */ /* 0x000ee400080010ff */
[----:B---3--:R-:W-:Y:S05]  /*86e0*/  @!P0 BRA `(.L_x_178) ;  /* 0xfffffffc00f08947 */ /* 0x008fea000383ffff */
[----:B------:R-:W-:Y:S05]  /*86f0*/  BRA `(.L_x_179) ;  /* 0xffffffc400e07947 */ /* 0x000fea000383ffff */
.L_x_93:
[----:B--2---:R2:W4:Y:S02]  /*8700*/  SYNCS.PHASECHK.TRANS64.TRYWAIT P0, [R0+URZ+0x140], R3 ;  /* 0x00014003000075a7 */ /* 0x00452400080011ff */
[----:B----4-:R-:W-:Y:S05]  /*8710*/  @!P0 NANOSLEEP.SYNCS 0x989680 ;  /* 0x009896800000895d */ /* 0x010fea0003900000 */
[----:B------:R-:W4:Y:S02]  /*8720*/  @!P0 SYNCS.PHASECHK.TRANS64 P0, [R0+URZ+0x140], R3 ;  /* 0x00014003000085a7 */ /* 0x000f2400080010ff */
[----:B----4-:R-:W-:Y:S05]  /*8730*/  @!P0 BRA `(.L_x_93) ;  /* 0xfffffffc00f08947 */ /* 0x010fea000383ffff */
[----:B------:R-:W-:Y:S05]  /*8740*/  BRA `(.L_x_180) ;  /* 0xffffffc800ac7947 */ /* 0x000fea000383ffff */
.L_x_104:
[----:B-1----:R1:W3:Y:S02]  /*8750*/  SYNCS.PHASECHK.TRANS64.TRYWAIT P1, [R0+URZ+0x110], R3 ;  /* 0x00011003000075a7 */ /* 0x0022e400080211ff */
[----:B---3--:R-:W-:Y:S05]  /*8760*/  @!P1 NANOSLEEP.SYNCS 0x989680 ;  /* 0x009896800000995d */ /* 0x008fea0003900000 */
[----:B------:R-:W3:Y:S02]  /*8770*/  @!P1 SYNCS.PHASECHK.TRANS64 P1, [R0+URZ+0x110], R3 ;  /* 0x00011003000095a7 */ /* 0x000ee400080210ff */
[----:B---3--:R-:W-:Y:S05]  /*8780*/  @!P1 BRA `(.L_x_104) ;  /* 0xfffffffc00f09947 */ /* 0x008fea000383ffff */
[----:B------:R-:W-:Y:S05]  /*8790*/  BRA `(.L_x_103) ;  /* 0xffffffd400c47947 */ /* 0x000fea000383ffff */
.L_x_106:
[----:B-1----:R1:W4:Y:S02]  /*87a0*/  SYNCS.PHASECHK.TRANS64.TRYWAIT P0, [R113+URZ+0x160], R2 ;  /* 0x00016002710075a7 */ /* 0x00232400080011ff */
[----:B----4-:R-:W-:Y:S05]  /*87b0*/  @!P0 NANOSLEEP.SYNCS 0x989680 ;  /* 0x009896800000895d */ /* 0x010fea0003900000 */
[----:B------:R-:W4:Y:S02]  /*87c0*/  @!P0 SYNCS.PHASECHK.TRANS64 P0, [R113+URZ+0x160], R2 ;  /* 0x00016002710085a7 */ /* 0x000f2400080010ff */
[----:B----4-:R-:W-:Y:S05]  /*87d0*/  @!P0 BRA `(.L_x_106) ;  /* 0xfffffffc00f08947 */ /* 0x010fea000383ffff */
[----:B------:R-:W-:Y:S05]  /*87e0*/  BRA `(.L_x_105) ;  /* 0xffffffd800187947 */ /* 0x000fea000383ffff */
.L_x_114:
[----:B--2---:R2:W3:Y:S02]  /*87f0*/  SYNCS.PHASECHK.TRANS64.TRYWAIT P0, [R32+URZ+0x110], R3 ;  /* 0x00011003200075a7 */ /* 0x0044e400080011ff */
[----:B---3--:R-:W-:Y:S05]  /*8800*/  @!P0 NANOSLEEP.SYNCS 0x989680 ;  /* 0x009896800000895d */ /* 0x008fea0003900000 */
[----:B------:R-:W3:Y:S02]  /*8810*/  @!P0 SYNCS.PHASECHK.TRANS64 P0, [R32+URZ+0x110], R3 ;  /* 0x00011003200085a7 */ /* 0x000ee400080010ff */
[----:B---3--:R-:W-:Y:S05]  /*8820*/  @!P0 BRA `(.L_x_114) ;  /* 0xfffffffc00f08947 */ /* 0x008fea000383ffff */
[----:B------:R-:W-:Y:S05]  /*8830*/  BRA `(.L_x_113) ;  /* 0xffffffe400087947 */ /* 0x000fea000383ffff */
        .weak           $__internal_0_$__cuda_sm10x_tcgen05_guardrail_trap_col_being_dealloced_not_returned_by_alloc
        .type           $__internal_0_$__cuda_sm10x_tcgen05_guardrail_trap_col_being_dealloced_not_returned_by_alloc,@function
        .size           $__internal_0_$__cuda_sm10x_tcgen05_guardrail_trap_col_being_dealloced_not_returned_by_alloc,($__internal_1_$__cuda_sm10x_tcgen05_guardrail_trap_phase_invalid_during_alloc - $__internal_0_$__cuda_sm10x_tcgen05_guardrail_trap_col_being_dealloced_not_returned_by_alloc)
$__internal_0_$__cuda_sm10x_tcgen05_guardrail_trap_col_being_dealloced_not_returned_by_alloc:
[----:B------:R-:W-:Y:S05]  /*8840*/  BPT.TRAP 0x1 ;  /* 0x000000040000795c */ /* 0x000fea0000300000 */
[----:B------:R-:W-:-:S04]  /*8850*/  HFMA2 R3, -RZ, RZ, 0, 0 ;  /* 0x00000000ff037431 */ /* 0x000fc800000001ff */
[----:B------:R-:W-:Y:S05]  /*8860*/  RET.REL.NODEC R2 `(_ZN7cutlass13device_kernelINS_4gemm6kernel13GemmUniversalIN4cute5tupleIJiiiiEEENS1_10collective13CollectiveMmaINS1_35MainloopSm100TmaUmmaWarpSpecializedILi17ELi2ELi4ENS5_IJNS4_1CILi1EEESB_SB_EEEEENS5_IJNSA_ILi64EEENSA_ILi128EEESE_EEENS_12float_e5m2_tENS5_IJlSB_lEEENS_12float_e4m3_tESI_NS4_8TiledMMAINS4_8MMA_AtomIJNS4_10MMA_TraitsINS4_19SM100_MMA_F8F6F4_SSEJSH_SJ_fSE_SF_NS4_17integral_constantINS4_4UMMA5MajorELSQ_0EEESR_NSO_INSP_7ScaleInELSS_0EEEST_EEEEEENS4_6LayoutISC_NS5_IJNSA_ILi0EEESX_SX_EEEEENS5_IJNS4_10UnderscoreES10_S10_EEEEENS4_13SM90_TMA_LOADENS4_14ComposedLayoutINS4_7SwizzleILi2ELi4ELi3EEENS4_18smem_ptr_flag_bitsILi8EEENSW_INS5_IJNSA_ILi8EEESE_EEENS5_IJSE_SB_EEEEEEEvNS4_8identityES13_S1D_vS1E_EENS_8epilogue10collective18CollectiveEpilogueINS1G_23Sm100TmaWarpSpecializedILi2ELi2ELi32ELb0ELb0EEEJSG_NS5_IJNSW_ISE_SB_EES1L_EEESH_SI_SH_SI_NS1G_6fusion15FusionCallbacksIS1K_NS1N_17LinearCombinationISH_fSH_fLNS_15FloatRoundStyleE2EEESG_S1M_JEEENS4_5SM1004TMEM4LOAD26SM100_TMEM_LOAD_16dp32b32xES13_S1D_NS4_39AutoVectorizingCopyWithAssumedAlignmentILi128EEENS4_14SM90_TMA_STOREES1D_S1Y_S1Y_EEEvvEEEEvNT_6ParamsE) ;  /* 0xffffff7402e47950 */ /* 0x000fea0003c3ffff */
        .weak           $__internal_1_$__cuda_sm10x_tcgen05_guardrail_trap_phase_invalid_during_alloc
        .type           $__internal_1_$__cuda_sm10x_tcgen05_guardrail_trap_phase_invalid_during_alloc,@function
        .size           $__internal_1_$__cuda_sm10x_tcgen05_guardrail_trap_phase_invalid_during_alloc,($__internal_2_$__cuda_sm10x_tcgen05_guardrail_trap_unallocated_columns_being_dealloced - $__internal_1_$__cuda_sm10x_tcgen05_guardrail_trap_phase_invalid_during_alloc)
$__internal_1_$__cuda_sm10x_tcgen05_guardrail_trap_phase_invalid_during_alloc:
[----:B------:R-:W-:Y:S05]  /*8870*/  BPT.TRAP 0x1 ;  /* 0x000000040000795c */ /* 0x000fea0000300000 */
[----:B------:R-:W-:-:S04]  /*8880*/  MOV R3, 0x0 ;  /* 0x0000000000037802 */ /* 0x000fc80000000f00 */
[----:B------:R-:W-:Y:S05]  /*8890*/  RET.REL.NODEC R2 `(_ZN7cutlass13device_kernelINS_4gemm6kernel13GemmUniversalIN4cute5tupleIJiiiiEEENS1_10collective13CollectiveMmaINS1_35MainloopSm100TmaUmmaWarpSpecializedILi17ELi2ELi4ENS5_IJNS4_1CILi1EEESB_SB_EEEEENS5_IJNSA_ILi64EEENSA_ILi128EEESE_EEENS_12float_e5m2_tENS5_IJlSB_lEEENS_12float_e4m3_tESI_NS4_8TiledMMAINS4_8MMA_AtomIJNS4_10MMA_TraitsINS4_19SM100_MMA_F8F6F4_SSEJSH_SJ_fSE_SF_NS4_17integral_constantINS4_4UMMA5MajorELSQ_0EEESR_NSO_INSP_7ScaleInELSS_0EEEST_EEEEEENS4_6LayoutISC_NS5_IJNSA_ILi0EEESX_SX_EEEEENS5_IJNS4_10UnderscoreES10_S10_EEEEENS4_13SM90_TMA_LOADENS4_14ComposedLayoutINS4_7SwizzleILi2ELi4ELi3EEENS4_18smem_ptr_flag_bitsILi8EEENSW_INS5_IJNSA_ILi8EEESE_EEENS5_IJSE_SB_EEEEEEEvNS4_8identityES13_S1D_vS1E_EENS_8epilogue10collective18CollectiveEpilogueINS1G_23Sm100TmaWarpSpecializedILi2ELi2ELi32ELb0ELb0EEEJSG_NS5_IJNSW_ISE_SB_EES1L_EEESH_SI_SH_SI_NS1G_6fusion15FusionCallbacksIS1K_NS1N_17LinearCombinationISH_fSH_fLNS_15FloatRoundStyleE2EEESG_S1M_JEEENS4_5SM1004TMEM4LOAD26SM100_TMEM_LOAD_16dp32b32xES13_S1D_NS4_39AutoVectorizingCopyWithAssumedAlignmentILi128EEENS4_14SM90_TMA_STOREES1D_S1Y_S1Y_EEEvvEEEEvNT_6ParamsE) ;  /* 0xffffff7402d87950 */ /* 0x000fea0003c3ffff */
        .weak           $__internal_2_$__cuda_sm10x_tcgen05_guardrail_trap_unallocated_columns_being_dealloced
        .type           $__internal_2_$__cuda_sm10x_tcgen05_guardrail_trap_unallocated_columns_being_dealloced,@function
        .size           $__internal_2_$__cuda_sm10x_tcgen05_guardrail_trap_unallocated_columns_being_dealloced,(.L_x_182 - $__internal_2_$__cuda_sm10x_tcgen05_guardrail_trap_unallocated_columns_being_dealloced)
$__internal_2_$__cuda_sm10x_tcgen05_guardrail_trap_unallocated_columns_being_dealloced:
[----:B------:R-:W-:Y:S05]  /*88a0*/  BPT.TRAP 0x1 ;  /* 0x000000040000795c */ /* 0x000fea0000300000 */
[----:B------:R-:W-:-:S04]  /*88b0*/  HFMA2 R3, -RZ, RZ, 0, 0 ;  /* 0x00000000ff037431 */ /* 0x000fc800000001ff */
[----:B------:R-:W-:Y:S05]  /*88c0*/  RET.REL.NODEC R2 `(_ZN7cutlass13device_kernelINS_4gemm6kernel13GemmUniversalIN4cute5tupleIJiiiiEEENS1_10collective13CollectiveMmaINS1_35MainloopSm100TmaUmmaWarpSpecializedILi17ELi2ELi4ENS5_IJNS4_1CILi1EEESB_SB_EEEEENS5_IJNSA_ILi64EEENSA_ILi128EEESE_EEENS_12float_e5m2_tENS5_IJlSB_lEEENS_12float_e4m3_tESI_NS4_8TiledMMAINS4_8MMA_AtomIJNS4_10MMA_TraitsINS4_19SM100_MMA_F8F6F4_SSEJSH_SJ_fSE_SF_NS4_17integral_constantINS4_4UMMA5MajorELSQ_0EEESR_NSO_INSP_7ScaleInELSS_0EEEST_EEEEEENS4_6LayoutISC_NS5_IJNSA_ILi0EEESX_SX_EEEEENS5_IJNS4_10UnderscoreES10_S10_EEEEENS4_13SM90_TMA_LOADENS4_14ComposedLayoutINS4_7SwizzleILi2ELi4ELi3EEENS4_18smem_ptr_flag_bitsILi8EEENSW_INS5_IJNSA_ILi8EEESE_EEENS5_IJSE_SB_EEEEEEEvNS4_8identityES13_S1D_vS1E_EENS_8epilogue10collective18CollectiveEpilogueINS1G_23Sm100TmaWarpSpecializedILi2ELi2ELi32ELb0ELb0EEEJSG_NS5_IJNSW_ISE_SB_EES1L_EEESH_SI_SH_SI_NS1G_6fusion15FusionCallbacksIS1K_NS1N_17LinearCombinationISH_fSH_fLNS_15FloatRoundStyleE2EEESG_S1M_JEEENS4_5SM1004TMEM4LOAD26SM100_TMEM_LOAD_16dp32b32xES13_S1D_NS4_39AutoVectorizingCopyWithAssumedAlignmentILi128EEENS4_14SM90_TMA_STOREES1D_S1Y_S1Y_EEEvvEEEEvNT_6ParamsE) ;  /* 0xffffff7402cc7950 */ /* 0x000fea0003c3ffff */
.L_x_181:
[----:B------:R-:W-:-:S00]  /*88d0*/  BRA `(.L_x_181) ;  /* 0xfffffffc00fc7947 */ /* 0x000fc0000383ffff */
[----:B------:R-:W-:-:S00]  /*88e0*/  NOP ;  /* 0x0000000000007918 */ /* 0x000fc00000000000 */
        /* <DEDUP_REMOVED lines=9> */
.L_x_182:


//--------------------- .nv.global.init           --------------------------
	.section	.nv.global.init,"aw",@progbits
.nv.global.init:
	.type		$str$27,@object
	.size		$str$27,($str$28 - $str$27)
$str$27:
        /*0000*/ 	.byte	0x28, 0x61, 0x64, 0x64, 0x72, 0x65, 0x73, 0x73, 0x20, 0x26, 0x20, 0x6d, 0x61, 0x73, 0x6b, 0x29
        /*0010*/ 	.byte	0x20, 0x3d, 0x3d, 0x20, 0x30, 0x00
	.type		$str$28,@object
	.size		$str$28,($str$26 - $str$28)
$str$28:
        /*0016*/ 	.byte	0x2f, 0x74, 0x6d, 0x70, 0x2f, 0x63, 0x75, 0x74, 0x6c, 0x61, 0x73, 0x73, 0x5f, 0x73, 0x77, 0x65
        /*0026*/ 	.byte	0x65, 0x70, 0x5f, 0x73, 0x72, 0x63, 0x2f, 0x69, 0x6e, 0x63, 0x6c, 0x75, 0x64, 0x65, 0x2f, 0x63
        /*0036*/ 	.byte	0x75, 0x74, 0x65, 0x2f, 0x70, 0x6f, 0x69, 0x6e, 0x74, 0x65, 0x72, 0x5f, 0x66, 0x6c, 0x61, 0x67
        /*0046*/ 	.byte	0x67, 0x65, 0x64, 0x2e, 0x68, 0x70, 0x70, 0x00
	.type		$str$26,@object
	.size		$str$26,($str$25 - $str$26)
$str$26:
        /*004e*/ 	.byte	0x2f, 0x74, 0x6d, 0x70, 0x2f, 0x63, 0x75, 0x74, 0x6c, 0x61, 0x73, 0x73, 0x5f, 0x73, 0x77, 0x65
        /*005e*/ 	.byte	0x65, 0x70, 0x5f, 0x73, 0x72, 0x63, 0x2f, 0x69, 0x6e, 0x63, 0x6c, 0x75, 0x64, 0x65, 0x2f, 0x63
        /*006e*/ 	.byte	0x75, 0x74, 0x65, 0x2f, 0x61, 0x74, 0x6f, 0x6d, 0x2f, 0x63, 0x6f, 0x70, 0x79, 0x5f, 0x74, 0x72
        /*007e*/ 	.byte	0x61, 0x69, 0x74, 0x73, 0x5f, 0x73, 0x6d, 0x31, 0x30, 0x30, 0x2e, 0x68, 0x70, 0x70, 0x00
	.type		$str$25,@object
	.size		$str$25,(__unnamed_1 - $str$25)
$str$25:
        /*008d*/ 	.byte	0x28, 0x28, 0x75, 0x69, 0x6e, 0x74, 0x33, 0x32, 0x5f, 0x74, 0x28, 0x74, 0x68, 0x72, 0x65, 0x61
        /*009d*/ 	.byte	0x64, 0x49, 0x64, 0x78, 0x2e, 0x78, 0x29, 0x20, 0x2f, 0x20, 0x33, 0x32, 0x29, 0x20, 0x25, 0x20
        /*00ad*/ 	.byte	0x34, 0x29, 0x20, 0x3d, 0x3d, 0x20, 0x28, 0x28, 0x28, 0x74, 0x6d, 0x65, 0x6d, 0x5f, 0x61, 0x64
        /*00bd*/ 	.byte	0x64, 0x72, 0x20, 0x3e, 0x3e, 0x20, 0x31, 0x36, 0x29, 0x20, 0x2f, 0x20, 0x33, 0x32, 0x29, 0x20
        /*00cd*/ 	.byte	0x25, 0x20, 0x34, 0x29, 0x00
	.type		__unnamed_1,@object
	.size		__unnamed_1,(__unnamed_2 - __unnamed_1)
__unnamed_1:
        /*00d2*/ 	.byte	0x61, 0x75, 0x74, 0x6f, 0x20, 0x63, 0x75, 0x74, 0x65, 0x3a, 0x3a, 0x61, 0x73, 0x5f, 0x70, 0x6f
        /* <DEDUP_REMOVED lines=24> */
        /*0262*/ 	.byte	0x3c, 0x34, 0x30, 0x39, 0x36, 0x3e, 0x3e, 0x3e, 0x3e, 0x5d, 0x00
	.type		__unnamed_2,@object
	.size		__unnamed_2,(.L_2 - __unnamed_2)
__unnamed_2:
        /* <DEDUP_REMOVED lines=40> */
        /*04ed*/ 	.byte	0x74, 0x65, 0x3a, 0x3a, 0x43, 0x3c, 0x30, 0x3e, 0x3e, 0x3e, 0x3e, 0x5d, 0x00
.L_2:


//--------------------- .nv.shared._ZN7cutlass13device_kernelINS_4gemm6kernel13GemmUniversalIN4cute5tupleIJiiiiEEENS1_10collective13CollectiveMmaINS1_35MainloopSm100TmaUmmaWarpSpecializedILi17ELi2ELi4ENS5_IJNS4_1CILi1EEESB_SB_EEEEENS5_IJNSA_ILi64EEENSA_ILi128EEESE_EEENS_12float_e5m2_tENS5_IJlSB_lEEENS_12float_e4m3_tESI_NS4_8TiledMMAINS4_8MMA_AtomIJNS4_10MMA_TraitsINS4_19SM100_MMA_F8F6F4_SSEJSH_SJ_fSE_SF_NS4_17integral_constantINS4_4UMMA5MajorELSQ_0EEESR_NSO_INSP_7ScaleInELSS_0EEEST_EEEEEENS4_6LayoutISC_NS5_IJNSA_ILi0EEESX_SX_EEEEENS5_IJNS4_10UnderscoreES10_S10_EEEEENS4_13SM90_TMA_LOADENS4_14ComposedLayoutINS4_7SwizzleILi2ELi4ELi3EEENS4_18smem_ptr_flag_bitsILi8EEENSW_INS5_IJNSA_ILi8EEESE_EEENS5_IJSE_SB_EEEEEEEvNS4_8identityES13_S1D_vS1E_EENS_8epilogue10collective18CollectiveEpilogueINS1G_23Sm100TmaWarpSpecializedILi2ELi2ELi32ELb0ELb0EEEJSG_NS5_IJNSW_ISE_SB_EES1L_EEESH_SI_SH_SI_NS1G_6fusion15FusionCallbacksIS1K_NS1N_17LinearCombinationISH_fSH_fLNS_15FloatRoundStyleE2EEESG_S1M_JEEENS4_5SM1004TMEM4LOAD26SM100_TMEM_LOAD_16dp32b32xES13_S1D_NS4_39AutoVectorizingCopyWithAssumedAlignmentILi128EEENS4_14SM90_TMA_STOREES1D_S1Y_S1Y_EEEvvEEEEvNT_6ParamsE --------------------------
	.section	.nv.shared._ZN7cutlass13device_kernelINS_4gemm6kernel13GemmUniversalIN4cute5tupleIJiiiiEEENS1_10collective13CollectiveMmaINS1_35MainloopSm100TmaUmmaWarpSpecializedILi17ELi2ELi4ENS5_IJNS4_1CILi1EEESB_SB_EEEEENS5_IJNSA_ILi64EEENSA_ILi128EEESE_EEENS_12float_e5m2_tENS5_IJlSB_lEEENS_12float_e4m3_tESI_NS4_8TiledMMAINS4_8MMA_AtomIJNS4_10MMA_TraitsINS4_19SM100_MMA_F8F6F4_SSEJSH_SJ_fSE_SF_NS4_17integral_constantINS4_4UMMA5MajorELSQ_0EEESR_NSO_INSP_7ScaleInELSS_0EEEST_EEEEEENS4_6LayoutISC_NS5_IJNSA_ILi0EEESX_SX_EEEEENS5_IJNS4_10UnderscoreES10_S10_EEEEENS4_13SM90_TMA_LOADENS4_14ComposedLayoutINS4_7SwizzleILi2ELi4ELi3EEENS4_18smem_ptr_flag_bitsILi8EEENSW_INS5_IJNSA_ILi8EEESE_EEENS5_IJSE_SB_EEEEEEEvNS4_8identityES13_S1D_vS1E_EENS_8epilogue10collective18CollectiveEpilogueINS1G_23Sm100TmaWarpSpecializedILi2ELi2ELi32ELb0ELb0EEEJSG_NS5_IJNSW_ISE_SB_EES1L_EEESH_SI_SH_SI_NS1G_6fusion15FusionCallbacksIS1K_NS1N_17LinearCombinationISH_fSH_fLNS_15FloatRoundStyleE2EEESG_S1M_JEEENS4_5SM1004TMEM4LOAD26SM100_TMEM_LOAD_16dp32b32xES13_S1D_NS4_39AutoVectorizingCopyWithAssumedAlignmentILi128EEENS4_14SM90_TMA_STOREES1D_S1Y_S1Y_EEEvvEEEEvNT_6ParamsE,"aw",@nobits
	.sectionflags	@""
	.align	16
	.zero		1024


//--------------------- .nv.shared.reserved.0     --------------------------
	.section	.nv.shared.reserved.0,"aw",@nobits
	.weak		__nv_reservedSMEM_offset_0_alias
	.size		__nv_reservedSMEM_offset_0_alias, 0, 64
	.other		__nv_reservedSMEM_offset_0_alias,@"STO_CUDA_RESERVED_SHARED STV_DEFAULT"
__nv_reservedSMEM_offset_0_alias:
	.zero		0
.nv.shared.reserved.0:
	.zero		64
	.weak		__nv_reservedSMEM_tcgen05_partition
	.type		__nv_reservedSMEM_tcgen05_partition,@object
	.size		__nv_reservedSMEM_tcgen05_partition,(.L_0 - __nv_reservedSMEM_tcgen05_partition)
__nv_reservedSMEM_tcgen05_partition:
	.zero		32
.L_0:


//--------------------- .nv.global                --------------------------
	.section	.nv.global,"aw",@nobits
.nv.global:
	.type		_ZN40_INTERNAL_acf66ae5_4_k_cu_148088da_267794cute1_E,@object
	.size		_ZN40_INTERNAL_acf66ae5_4_k_cu_148088da_267794cute1_E,(_ZN40_INTERNAL_acf66ae5_4_k_cu_148088da_267794cuda3std3__45__cpo6cbeginE - _ZN40_INTERNAL_acf66ae5_4_k_cu_148088da_267794cute1_E)
_ZN40_INTERNAL_acf66ae5_4_k_cu_148088da_267794cute1_E:
	.zero		1
	.type		_ZN40_INTERNAL_acf66ae5_4_k_cu_148088da_267794cuda3std3__45__cpo6cbeginE,@object
	.size		_ZN40_INTERNAL_acf66ae5_4_k_cu_148088da_267794cuda3std3__45__cpo6cbeginE,(_ZN40_INTERNAL_acf66ae5_4_k_cu_148088da_267794cuda3std3__48in_placeE - _ZN40_INTERNAL_acf66ae5_4_k_cu_148088da_267794cuda3std3__45__cpo6cbeginE)
_ZN40_INTERNAL_acf66ae5_4_k_cu_148088da_267794cuda3std3__45__cpo6cbeginE:
	.zero		1
	.type		_ZN40_INTERNAL_acf66ae5_4_k_cu_148088da_267794cuda3std3__48in_placeE,@object
	.size		_ZN40_INTERNAL_acf66ae5_4_k_cu_148088da_267794cuda3std3__48in_placeE,(_ZN40_INTERNAL_acf66ae5_4_k_cu_148088da_267794cuda3std6ranges3__45__cpo9iter_moveE - _ZN40_INTERNAL_acf66ae5_4_k_cu_148088da_267794cuda3std3__48in_placeE)
_ZN40_INTERNAL_acf66ae5_4_k_cu_148088da_267794cuda3std3__48in_placeE:
	.zero		1
	.type		_ZN40_INTERNAL_acf66ae5_4_k_cu_148088da_267794cuda3std6ranges3__45__cpo9iter_moveE,@object
	.size		_ZN40_INTERNAL_acf66ae5_4_k_cu_148088da_267794cuda3std6ranges3__45__cpo9iter_moveE,(_ZN40_INTERNAL_acf66ae5_4_k_cu_148088da_267794cuda3std3__45__cpo5beginE - _ZN40_INTERNAL_acf66ae5_4_k_cu_148088da_267794cuda3std6ranges3__45__cpo9iter_moveE)
_ZN40_INTERNAL_acf66ae5_4_k_cu_148088da_267794cuda3std6ranges3__45__cpo9iter_moveE:
	.zero		1
	.type		_ZN40_INTERNAL_acf66ae5_4_k_cu_148088da_267794cuda3std3__45__cpo5beginE,@object
	.size		_ZN40_INTERNAL_acf66ae5_4_k_cu_148088da_267794cuda3std3__45__cpo5beginE,(_ZN40_INTERNAL_acf66ae5_4_k_cu_148088da_267794cuda3std3__442_GLOBAL__N__acf66ae5_4_k_cu_148088da_267796ignoreE - _ZN40_INTERNAL_acf66ae5_4_k_cu_148088da_267794cuda3std3__45__cpo5beginE)
_ZN40_INTERNAL_acf66ae5_4_k_cu_148088da_267794cuda3std3__45__cpo5beginE:
	.zero		1
	.type		_ZN40_INTERNAL_acf66ae5_4_k_cu_148088da_267794cuda3std3__442_GLOBAL__N__acf66ae5_4_k_cu_148088da_267796ignoreE,@object
	.size		_ZN40_INTERNAL_acf66ae5_4_k_cu_148088da_267794cuda3std3__442_GLOBAL__N__acf66ae5_4_k_cu_148088da_267796ignoreE,(_ZN40_INTERNAL_acf66ae5_4_k_cu_148088da_267794cute7productE - _ZN40_INTERNAL_acf66ae5_4_k_cu_148088da_267794cuda3std3__442_GLOBAL__N__acf66ae5_4_k_cu_148088da_267796ignoreE)
_ZN40_INTERNAL_acf66ae5_4_k_cu_148088da_267794cuda3std3__442_GLOBAL__N__acf66ae5_4_k_cu_148088da_267796ignoreE:
	.zero		1
	.type		_ZN40_INTERNAL_acf66ae5_4_k_cu_148088da_267794cute7productE,@object
	.size		_ZN40_INTERNAL_acf66ae5_4_k_cu_148088da_267794cute7productE,(_ZN40_INTERNAL_acf66ae5_4_k_cu_148088da_267794cuda3std3__45__cpo3endE - _ZN40_INTERNAL_acf66ae5_4_k_cu_148088da_267794cute7productE)
_ZN40_INTERNAL_acf66ae5_4_k_cu_148088da_267794cute7productE:
	.zero		1
	.type		_ZN40_INTERNAL_acf66ae5_4_k_cu_148088da_267794cuda3std3__45__cpo3endE,@object
	.size		_ZN40_INTERNAL_acf66ae5_4_k_cu_148088da_267794cuda3std3__45__cpo3endE,(_ZN40_INTERNAL_acf66ae5_4_k_cu_148088da_267794cuda3std3__419piecewise_constructE - _ZN40_INTERNAL_acf66ae5_4_k_cu_148088da_267794cuda3std3__45__cpo3endE)
_ZN40_INTERNAL_acf66ae5_4_k_cu_148088da_267794cuda3std3__45__cpo3endE:
	.zero		1
	.type		_ZN40_INTERNAL_acf66ae5_4_k_cu_148088da_267794cuda3std3__419piecewise_constructE,@object
	.size		_ZN40_INTERNAL_acf66ae5_4_k_cu_148088da_267794cuda3std3__419piecewise_constructE,(_ZN40_INTERNAL_acf66ae5_4_k_cu_148088da_267794cuda3std3__45__cpo4cendE - _ZN40_INTERNAL_acf66ae5_4_k_cu_148088da_267794cuda3std3__419piecewise_constructE)
_ZN40_INTERNAL_acf66ae5_4_k_cu_148088da_267794cuda3std3__419piecewise_constructE:
	.zero		1
	.type		_ZN40_INTERNAL_acf66ae5_4_k_cu_148088da_267794cuda3std3__45__cpo4cendE,@object
	.size		_ZN40_INTERNAL_acf66ae5_4_k_cu_148088da_267794cuda3std3__45__cpo4cendE,(_ZN40_INTERNAL_acf66ae5_4_k_cu_148088da_267794cuda3std6ranges3__45__cpo4swapE - _ZN40_INTERNAL_acf66ae5_4_k_cu_148088da_267794cuda3std3__45__cpo4cendE)
_ZN40_INTERNAL_acf66ae5_4_k_cu_148088da_267794cuda3std3__45__cpo4cendE:
	.zero		1
	.type		_ZN40_INTERNAL_acf66ae5_4_k_cu_148088da_267794cuda3std6ranges3__45__cpo4swapE,@object
	.size		_ZN40_INTERNAL_acf66ae5_4_k_cu_148088da_267794cuda3std6ranges3__45__cpo4swapE,(.L_10 - _ZN40_INTERNAL_acf66ae5_4_k_cu_148088da_267794cuda3std6ranges3__45__cpo4swapE)
_ZN40_INTERNAL_acf66ae5_4_k_cu_148088da_267794cuda3std6ranges3__45__cpo4swapE:
	.zero		1
.L_10:


//--------------------- .nv.constant0._ZN7cutlass13device_kernelINS_4gemm6kernel13GemmUniversalIN4cute5tupleIJiiiiEEENS1_10collective13CollectiveMmaINS1_35MainloopSm100TmaUmmaWarpSpecializedILi17ELi2ELi4ENS5_IJNS4_1CILi1EEESB_SB_EEEEENS5_IJNSA_ILi64EEENSA_ILi128EEESE_EEENS_12float_e5m2_tENS5_IJlSB_lEEENS_12float_e4m3_tESI_NS4_8TiledMMAINS4_8MMA_AtomIJNS4_10MMA_TraitsINS4_19SM100_MMA_F8F6F4_SSEJSH_SJ_fSE_SF_NS4_17integral_constantINS4_4UMMA5MajorELSQ_0EEESR_NSO_INSP_7ScaleInELSS_0EEEST_EEEEEENS4_6LayoutISC_NS5_IJNSA_ILi0EEESX_SX_EEEEENS5_IJNS4_10UnderscoreES10_S10_EEEEENS4_13SM90_TMA_LOADENS4_14ComposedLayoutINS4_7SwizzleILi2ELi4ELi3EEENS4_18smem_ptr_flag_bitsILi8EEENSW_INS5_IJNSA_ILi8EEESE_EEENS5_IJSE_SB_EEEEEEEvNS4_8identityES13_S1D_vS1E_EENS_8epilogue10collective18CollectiveEpilogueINS1G_23Sm100TmaWarpSpecializedILi2ELi2ELi32ELb0ELb0EEEJSG_NS5_IJNSW_ISE_SB_EES1L_EEESH_SI_SH_SI_NS1G_6fusion15FusionCallbacksIS1K_NS1N_17LinearCombinationISH_fSH_fLNS_15FloatRoundStyleE2EEESG_S1M_JEEENS4_5SM1004TMEM4LOAD26SM100_TMEM_LOAD_16dp32b32xES13_S1D_NS4_39AutoVectorizingCopyWithAssumedAlignmentILi128EEENS4_14SM90_TMA_STOREES1D_S1Y_S1Y_EEEvvEEEEvNT_6ParamsE --------------------------
	.section	.nv.constant0._ZN7cutlass13device_kernelINS_4gemm6kernel13GemmUniversalIN4cute5tupleIJiiiiEEENS1_10collective13CollectiveMmaINS1_35MainloopSm100TmaUmmaWarpSpecializedILi17ELi2ELi4ENS5_IJNS4_1CILi1EEESB_SB_EEEEENS5_IJNSA_ILi64EEENSA_ILi128EEESE_EEENS_12float_e5m2_tENS5_IJlSB_lEEENS_12float_e4m3_tESI_NS4_8TiledMMAINS4_8MMA_AtomIJNS4_10MMA_TraitsINS4_19SM100_MMA_F8F6F4_SSEJSH_SJ_fSE_SF_NS4_17integral_constantINS4_4UMMA5MajorELSQ_0EEESR_NSO_INSP_7ScaleInELSS_0EEEST_EEEEEENS4_6LayoutISC_NS5_IJNSA_ILi0EEESX_SX_EEEEENS5_IJNS4_10UnderscoreES10_S10_EEEEENS4_13SM90_TMA_LOADENS4_14ComposedLayoutINS4_7SwizzleILi2ELi4ELi3EEENS4_18smem_ptr_flag_bitsILi8EEENSW_INS5_IJNSA_ILi8EEESE_EEENS5_IJSE_SB_EEEEEEEvNS4_8identityES13_S1D_vS1E_EENS_8epilogue10collective18CollectiveEpilogueINS1G_23Sm100TmaWarpSpecializedILi2ELi2ELi32ELb0ELb0EEEJSG_NS5_IJNSW_ISE_SB_EES1L_EEESH_SI_SH_SI_NS1G_6fusion15FusionCallbacksIS1K_NS1N_17LinearCombinationISH_fSH_fLNS_15FloatRoundStyleE2EEESG_S1M_JEEENS4_5SM1004TMEM4LOAD26SM100_TMEM_LOAD_16dp32b32xES13_S1D_NS4_39AutoVectorizingCopyWithAssumedAlignmentILi128EEENS4_14SM90_TMA_STOREES1D_S1Y_S1Y_EEEvvEEEEvNT_6ParamsE,"a",@progbits
	.sectionflags	@""
	.align	4
.nv.constant0._ZN7cutlass13device_kernelINS_4gemm6kernel13GemmUniversalIN4cute5tupleIJiiiiEEENS1_10collective13CollectiveMmaINS1_35MainloopSm100TmaUmmaWarpSpecializedILi17ELi2ELi4ENS5_IJNS4_1CILi1EEESB_SB_EEEEENS5_IJNSA_ILi64EEENSA_ILi128EEESE_EEENS_12float_e5m2_tENS5_IJlSB_lEEENS_12float_e4m3_tESI_NS4_8TiledMMAINS4_8MMA_AtomIJNS4_10MMA_TraitsINS4_19SM100_MMA_F8F6F4_SSEJSH_SJ_fSE_SF_NS4_17integral_constantINS4_4UMMA5MajorELSQ_0EEESR_NSO_INSP_7ScaleInELSS_0EEEST_EEEEEENS4_6LayoutISC_NS5_IJNSA_ILi0EEESX_SX_EEEEENS5_IJNS4_10UnderscoreES10_S10_EEEEENS4_13SM90_TMA_LOADENS4_14ComposedLayoutINS4_7SwizzleILi2ELi4ELi3EEENS4_18smem_ptr_flag_bitsILi8EEENSW_INS5_IJNSA_ILi8EEESE_EEENS5_IJSE_SB_EEEEEEEvNS4_8identityES13_S1D_vS1E_EENS_8epilogue10collective18CollectiveEpilogueINS1G_23Sm100TmaWarpSpecializedILi2ELi2ELi32ELb0ELb0EEEJSG_NS5_IJNSW_ISE_SB_EES1L_EEESH_SI_SH_SI_NS1G_6fusion15FusionCallbacksIS1K_NS1N_17LinearCombinationISH_fSH_fLNS_15FloatRoundStyleE2EEESG_S1M_JEEENS4_5SM1004TMEM4LOAD26SM100_TMEM_LOAD_16dp32b32xES13_S1D_NS4_39AutoVectorizingCopyWithAssumedAlignmentILi128EEENS4_14SM90_TMA_STOREES1D_S1Y_S1Y_EEEvvEEEEvNT_6ParamsE:
	.zero		2944


//--------------------- SYMBOLS --------------------------

	.type		.nv.reservedSmem.offset0,@object
	.size		.nv.reservedSmem.offset0,0x4
	.type		.nv.reservedSmem.cap,@object
	.size		.nv.reservedSmem.cap,0x4
	.type		__assertfail,@function
